# CuTe-DSL kernel — source=fa4 family=fa4_fwd_sm90
# config = {"dtype": "Float16", "causal": true, "head_dim": 192, "mma_pv_is_rs": true}


// ===== COMPILED SASS (sm_90) =====

	.headerflags	@"EF_CUDA_TEXMODE_UNIFIED EF_CUDA_64BIT_ADDRESS EF_CUDA_ACCELERATORS EF_CUDA_SM90 EF_CUDA_VIRTUAL_SM(EF_CUDA_SM90)"
	.elftype	@"ET_EXEC"


//--------------------- .nv.info                  --------------------------
	.section	.nv.info,"",@"SHT_CUDA_INFO"
	.align	4


	//----- nvinfo : EIATTR_REGCOUNT
	.align		4
        /*0000*/ 	.byte	0x04, 0x2f
        /*0002*/ 	.short	(.L_1 - .L_0)
	.align		4
.L_0:
        /*0004*/ 	.word	index@(kernel_cutlass_kernel_flash_attncuteflash_fwd_sm90FlashAttentionForwardSm90_object_at__tensor0000o11921211101213_tensor0000o19211101213_tensor0000o19211101213_tensor0000o11921211101213_te_0)
        /*0008*/ 	.word	0x000000a8


	//----- nvinfo : EIATTR_FRAME_SIZE
	.align		4
.L_1:
        /*000c*/ 	.byte	0x04, 0x11
        /*000e*/ 	.short	(.L_3 - .L_2)
	.align		4
.L_2:
        /*0010*/ 	.word	index@(kernel_cutlass_kernel_flash_attncuteflash_fwd_sm90FlashAttentionForwardSm90_object_at__tensor0000o11921211101213_tensor0000o19211101213_tensor0000o19211101213_tensor0000o11921211101213_te_0)
        /*0014*/ 	.word	0x00000000


	//----- nvinfo : EIATTR_MIN_STACK_SIZE
	.align		4
.L_3:
        /*0018*/ 	.byte	0x04, 0x12
        /*001a*/ 	.short	(.L_5 - .L_4)
	.align		4
.L_4:
        /*001c*/ 	.word	index@(kernel_cutlass_kernel_flash_attncuteflash_fwd_sm90FlashAttentionForwardSm90_object_at__tensor0000o11921211101213_tensor0000o19211101213_tensor0000o19211101213_tensor0000o11921211101213_te_0)
        /*0020*/ 	.word	0x00000000
.L_5:


//--------------------- .nv.info.kernel_cutlass_kernel_flash_attncuteflash_fwd_sm90FlashAttentionForwardSm90_object_at__tensor0000o11921211101213_tensor0000o19211101213_tensor0000o19211101213_tensor0000o11921211101213_te_0 --------------------------
	.section	.nv.info.kernel_cutlass_kernel_flash_attncuteflash_fwd_sm90FlashAttentionForwardSm90_object_at__tensor0000o11921211101213_tensor0000o19211101213_tensor0000o19211101213_tensor0000o11921211101213_te_0,"",@"SHT_CUDA_INFO"
	.sectionflags	@""
	.align	4


	//----- nvinfo : EIATTR_CUDA_API_VERSION
	.align		4
        /*0000*/ 	.byte	0x04, 0x37
        /*0002*/ 	.short	(.L_7 - .L_6)
.L_6:
        /*0004*/ 	.word	0x00000081


	//----- nvinfo : EIATTR_KPARAM_INFO
	.align		4
.L_7:
        /*0008*/ 	.byte	0x04, 0x17
        /*000a*/ 	.short	(.L_9 - .L_8)
.L_8:
        /*000c*/ 	.word	0x00000000
        /*0010*/ 	.short	0x0016
        /*0012*/ 	.short	0x02c0
        /*0014*/ 	.byte	0x00, 0xf0, 0x31, 0x00


	//----- nvinfo : EIATTR_KPARAM_INFO
	.align		4
.L_9:
        /*0018*/ 	.byte	0x04, 0x17
        /*001a*/ 	.short	(.L_11 - .L_10)
.L_10:
        /*001c*/ 	.word	0x00000000
        /*0020*/ 	.short	0x0015
        /*0022*/ 	.short	0x02bc
        /*0024*/ 	.byte	0x00, 0xf0, 0x11, 0x00


	//----- nvinfo : EIATTR_KPARAM_INFO
	.align		4
.L_11:
        /*0028*/ 	.byte	0x04, 0x17
        /*002a*/ 	.short	(.L_13 - .L_12)
.L_12:
        /*002c*/ 	.word	0x00000000
        /*0030*/ 	.short	0x0014
        /*0032*/ 	.short	0x02b0
        /*0034*/ 	.byte	0x00, 0xf0, 0x31, 0x00


	//----- nvinfo : EIATTR_KPARAM_INFO
	.align		4
.L_13:
        /*0038*/ 	.byte	0x04, 0x17
        /*003a*/ 	.short	(.L_15 - .L_14)
.L_14:
        /*003c*/ 	.word	0x00000000
        /*0040*/ 	.short	0x0013
        /*0042*/ 	.short	0x02a4
        /*0044*/ 	.byte	0x00, 0xf0, 0x31, 0x00


	//----- nvinfo : EIATTR_KPARAM_INFO
	.align		4
.L_15:
        /*0048*/ 	.byte	0x04, 0x17
        /*004a*/ 	.short	(.L_17 - .L_16)
.L_16:
        /*004c*/ 	.word	0x00000000
        /*0050*/ 	.short	0x0012
        /*0052*/ 	.short	0x0298
        /*0054*/ 	.byte	0x00, 0xf0, 0x31, 0x00


	//----- nvinfo : EIATTR_KPARAM_INFO
	.align		4
.L_17:
        /*0058*/ 	.byte	0x04, 0x17
        /*005a*/ 	.short	(.L_19 - .L_18)
.L_18:
        /*005c*/ 	.word	0x00000000
        /*0060*/ 	.short	0x0011
        /*0062*/ 	.short	0x028c
        /*0064*/ 	.byte	0x00, 0xf0, 0x31, 0x00


	//----- nvinfo : EIATTR_KPARAM_INFO
	.align		4
.L_19:
        /*0068*/ 	.byte	0x04, 0x17
        /*006a*/ 	.short	(.L_21 - .L_20)
.L_20:
        /*006c*/ 	.word	0x00000000
        /*0070*/ 	.short	0x0010
        /*0072*/ 	.short	0x0288
        /*0074*/ 	.byte	0x00, 0xf0, 0x11, 0x00


	//----- nvinfo : EIATTR_KPARAM_INFO
	.align		4
.L_21:
        /*0078*/ 	.byte	0x04, 0x17
        /*007a*/ 	.short	(.L_23 - .L_22)
.L_22:
        /*007c*/ 	.word	0x00000000
        /*0080*/ 	.short	0x000f
        /*0082*/ 	.short	0x0284
        /*0084*/ 	.byte	0x00, 0xf0, 0x11, 0x00


	//----- nvinfo : EIATTR_KPARAM_INFO
	.align		4
.L_23:
        /*0088*/ 	.byte	0x04, 0x17
        /*008a*/ 	.short	(.L_25 - .L_24)
.L_24:
        /*008c*/ 	.word	0x00000000
        /*0090*/ 	.short	0x000e
        /*0092*/ 	.short	0x0280
        /*0094*/ 	.byte	0x00, 0xf0, 0x11, 0x00


	//----- nvinfo : EIATTR_KPARAM_INFO
	.align		4
.L_25:
        /*0098*/ 	.byte	0x04, 0x17
        /*009a*/ 	.short	(.L_27 - .L_26)
.L_26:
        /*009c*/ 	.word	0x00000000
        /*00a0*/ 	.short	0x000d
        /*00a2*/ 	.short	0x027c
        /*00a4*/ 	.byte	0x00, 0xf0, 0x11, 0x00


	//----- nvinfo : EIATTR_KPARAM_INFO
	.align		4
.L_27:
        /*00a8*/ 	.byte	0x04, 0x17
        /*00aa*/ 	.short	(.L_29 - .L_28)
.L_28:
        /*00ac*/ 	.word	0x00000000
        /*00b0*/ 	.short	0x000c
        /*00b2*/ 	.short	0x0278
        /*00b4*/ 	.byte	0x00, 0xf0, 0x11, 0x00


	//----- nvinfo : EIATTR_KPARAM_INFO
	.align		4
.L_29:
        /*00b8*/ 	.byte	0x04, 0x17
        /*00ba*/ 	.short	(.L_31 - .L_30)
.L_30:
        /*00bc*/ 	.word	0x00000000
        /*00c0*/ 	.short	0x000b
        /*00c2*/ 	.short	0x0275
        /*00c4*/ 	.byte	0x00, 0xf0, 0x05, 0x00


	//----- nvinfo : EIATTR_KPARAM_INFO
	.align		4
.L_31:
        /*00c8*/ 	.byte	0x04, 0x17
        /*00ca*/ 	.short	(.L_33 - .L_32)
.L_32:
        /*00cc*/ 	.word	0x00000000
        /*00d0*/ 	.short	0x000a
        /*00d2*/ 	.short	0x0274
        /*00d4*/ 	.byte	0x00, 0xf0, 0x05, 0x00


	//----- nvinfo : EIATTR_KPARAM_INFO
	.align		4
.L_33:
        /*00d8*/ 	.byte	0x04, 0x17
        /*00da*/ 	.short	(.L_35 - .L_34)
.L_34:
        /*00dc*/ 	.word	0x00000000
        /*00e0*/ 	.short	0x0009
        /*00e2*/ 	.short	0x0270
        /*00e4*/ 	.byte	0x00, 0xf0, 0x11, 0x00


	//----- nvinfo : EIATTR_KPARAM_INFO
	.align		4
.L_35:
        /*00e8*/ 	.byte	0x04, 0x17
        /*00ea*/ 	.short	(.L_37 - .L_36)
.L_36:
        /*00ec*/ 	.word	0x00000000
        /*00f0*/ 	.short	0x0008
        /*00f2*/ 	.short	0x01f0
        /*00f4*/ 	.byte	0x00, 0xf0, 0x01, 0x02


	//----- nvinfo : EIATTR_KPARAM_INFO
	.align		4
.L_37:
        /*00f8*/ 	.byte	0x04, 0x17
        /*00fa*/ 	.short	(.L_39 - .L_38)
.L_38:
        /*00fc*/ 	.word	0x00000000
        /*0100*/ 	.short	0x0007
        /*0102*/ 	.short	0x0170
        /*0104*/ 	.byte	0x00, 0xf0, 0x01, 0x02


	//----- nvinfo : EIATTR_KPARAM_INFO
	.align		4
.L_39:
        /*0108*/ 	.byte	0x04, 0x17
        /*010a*/ 	.short	(.L_41 - .L_40)
.L_40:
        /*010c*/ 	.word	0x00000000
        /*0110*/ 	.short	0x0006
        /*0112*/ 	.short	0x00f0
        /*0114*/ 	.byte	0x00, 0xf0, 0x01, 0x02


	//----- nvinfo : EIATTR_KPARAM_INFO
	.align		4
.L_41:
        /*0118*/ 	.byte	0x04, 0x17
        /*011a*/ 	.short	(.L_43 - .L_42)
.L_42:
        /*011c*/ 	.word	0x00000000
        /*0120*/ 	.short	0x0005
        /*0122*/ 	.short	0x0070
        /*0124*/ 	.byte	0x00, 0xf0, 0x01, 0x02


	//----- nvinfo : EIATTR_KPARAM_INFO
	.align		4
.L_43:
        /*0128*/ 	.byte	0x04, 0x17
        /*012a*/ 	.short	(.L_45 - .L_44)
.L_44:
        /*012c*/ 	.word	0x00000000
        /*0130*/ 	.short	0x0004
        /*0132*/ 	.short	0x0030
        /*0134*/ 	.byte	0x00, 0xf0, 0xc1, 0x00


	//----- nvinfo : EIATTR_KPARAM_INFO
	.align		4
.L_45:
        /*0138*/ 	.byte	0x04, 0x17
        /*013a*/ 	.short	(.L_47 - .L_46)
.L_46:
        /*013c*/ 	.word	0x00000000
        /*0140*/ 	.short	0x0003
        /*0142*/ 	.short	0x0024
        /*0144*/ 	.byte	0x00, 0xf0, 0x31, 0x00


	//----- nvinfo : EIATTR_KPARAM_INFO
	.align		4
.L_47:
        /*0148*/ 	.byte	0x04, 0x17
        /*014a*/ 	.short	(.L_49 - .L_48)
.L_48:
        /*014c*/ 	.word	0x00000000
        /*0150*/ 	.short	0x0002
        /*0152*/ 	.short	0x0018
        /*0154*/ 	.byte	0x00, 0xf0, 0x31, 0x00


	//----- nvinfo : EIATTR_KPARAM_INFO
	.align		4
.L_49:
        /*0158*/ 	.byte	0x04, 0x17
        /*015a*/ 	.short	(.L_51 - .L_50)
.L_50:
        /*015c*/ 	.word	0x00000000
        /*0160*/ 	.short	0x0001
        /*0162*/ 	.short	0x000c
        /*0164*/ 	.byte	0x00, 0xf0, 0x31, 0x00


	//----- nvinfo : EIATTR_KPARAM_INFO
	.align		4
.L_51:
        /*0168*/ 	.byte	0x04, 0x17
        /*016a*/ 	.short	(.L_53 - .L_52)
.L_52:
        /*016c*/ 	.word	0x00000000
        /*0170*/ 	.short	0x0000
        /*0172*/ 	.short	0x0000
        /*0174*/ 	.byte	0x00, 0xf0, 0x31, 0x00


	//----- nvinfo : EIATTR_SPARSE_MMA_MASK
	.align		4
.L_53:
        /*0178*/ 	.byte	0x03, 0x50
        /*017a*/ 	.short	0x0000


	//----- nvinfo : EIATTR_MAXREG_COUNT
	.align		4
        /*017c*/ 	.byte	0x03, 0x1b
        /*017e*/ 	.short	0x00a8


	//----- nvinfo : EIATTR_COOP_GROUP_MASK_REGIDS
	.align		4
        /*0180*/ 	.byte	0x04, 0x29
        /*0182*/ 	.short	(.L_55 - .L_54)


	//   ....[0]....
.L_54:
        /*0184*/ 	.word	0xffffffff


	//   ....[1]....
        /*0188*/ 	.word	0xffffffff


	//   ....[2]....
        /*018c*/ 	.word	0xffffffff


	//   ....[3]....
        /*0190*/ 	.word	0xffffffff


	//   ....[4]....
        /*0194*/ 	.word	0xffffffff


	//   ....[5]....
        /*0198*/ 	.word	0xffffffff


	//   ....[6]....
        /*019c*/ 	.word	0xffffffff


	//   ....[7]....
        /*01a0*/ 	.word	0xffffffff


	//   ....[8]....
        /*01a4*/ 	.word	0xffffffff


	//   ....[9]....
        /*01a8*/ 	.word	0xffffffff


	//   ....[10]....
        /*01ac*/ 	.word	0xffffffff


	//   ....[11]....
        /*01b0*/ 	.word	0xffffffff


	//   ....[12]....
        /*01b4*/ 	.word	0xffffffff


	//   ....[13]....
        /*01b8*/ 	.word	0xffffffff


	//   ....[14]....
        /*01bc*/ 	.word	0xffffffff


	//   ....[15]....
        /*01c0*/ 	.word	0xffffffff


	//   ....[16]....
        /*01c4*/ 	.word	0xffffffff


	//   ....[17]....
        /*01c8*/ 	.word	0xffffffff


	//   ....[18]....
        /*01cc*/ 	.word	0xffffffff


	//   ....[19]....
        /*01d0*/ 	.word	0xffffffff


	//   ....[20]....
        /*01d4*/ 	.word	0xffffffff


	//----- nvinfo : EIATTR_COOP_GROUP_INSTR_OFFSETS
	.align		4
.L_55:
        /*01d8*/ 	.byte	0x04, 0x28
        /*01da*/ 	.short	(.L_57 - .L_56)


	//   ....[0]....
.L_56:
        /*01dc*/ 	.word	0x00001920


	//   ....[1]....
        /*01e0*/ 	.word	0x00002a20


	//   ....[2]....
        /*01e4*/ 	.word	0x00002a60


	//   ....[3]....
        /*01e8*/ 	.word	0x000032e0


	//   ....[4]....
        /*01ec*/ 	.word	0x00003340


	//   ....[5]....
        /*01f0*/ 	.word	0x000054e0


	//   ....[6]....
        /*01f4*/ 	.word	0x00005510


	//   ....[7]....
        /*01f8*/ 	.word	0x00005da0


	//   ....[8]....
        /*01fc*/ 	.word	0x00005df0


	//   ....[9]....
        /*0200*/ 	.word	0x00007ee0


	//   ....[10]....
        /*0204*/ 	.word	0x00007f10


	//   ....[11]....
        /*0208*/ 	.word	0x000087a0


	//   ....[12]....
        /*020c*/ 	.word	0x00008800


	//   ....[13]....
        /*0210*/ 	.word	0x00009b30


	//   ....[14]....
        /*0214*/ 	.word	0x00009b80


	//   ....[15]....
        /*0218*/ 	.word	0x00009c00


	//   ....[16]....
        /*021c*/ 	.word	0x00009c30


	//   ....[17]....
        /*0220*/ 	.word	0x0000ad20


	//   ....[18]....
        /*0224*/ 	.word	0x0000ad50


	//   ....[19]....
        /*0228*/ 	.word	0x0000ae50


	//   ....[20]....
        /*022c*/ 	.word	0x0000ae80


	//----- nvinfo : EIATTR_REG_RECONFIG
	.align		4
.L_57:
        /*0230*/ 	.byte	0x01, 0x54
	.zero		2


	//----- nvinfo : EIATTR_MBARRIER_INSTR_OFFSETS
	.align		4
        /*0234*/ 	.byte	0x04, 0x39
        /*0236*/ 	.short	(.L_59 - .L_58)


	//   ....[0]....
.L_58:
        /*0238*/ 	.word	0x00000270
        /*023c*/ 	.word	0x000000ff
        /*0240*/ 	.word	0x00000000
        /*0244*/ 	.short	0x0100
        /*0246*/ 	.byte	0x08
	.zero		1


	//   ....[1]....
        /*0248*/ 	.word	0x00000280
        /*024c*/ 	.word	0x000000ff
        /*0250*/ 	.word	0x00000008
        /*0254*/ 	.short	0x0100
        /*0256*/ 	.byte	0x08
	.zero		1


	//   ....[2]....
        /*0258*/ 	.word	0x00000290
        /*025c*/ 	.word	0x000000ff
        /*0260*/ 	.word	0x00000010
        /*0264*/ 	.short	0x0100
        /*0266*/ 	.byte	0x09
	.zero		1


	//   ....[3]....
        /*0268*/ 	.word	0x000002a0
        /*026c*/ 	.word	0x000000ff
        /*0270*/ 	.word	0x00000018
        /*0274*/ 	.short	0x0100
        /*0276*/ 	.byte	0x09
	.zero		1


	//   ....[4]....
        /*0278*/ 	.word	0x000002b0
        /*027c*/ 	.word	0x000000ff
        /*0280*/ 	.word	0x00000020
        /*0284*/ 	.short	0x0100
        /*0286*/ 	.byte	0x09
	.zero		1


	//   ....[5]....
        /*0288*/ 	.word	0x000002c0
        /*028c*/ 	.word	0x000000ff
        /*0290*/ 	.word	0x00000028
        /*0294*/ 	.short	0x0100
        /*0296*/ 	.byte	0x09
	.zero		1


	//   ....[6]....
        /*0298*/ 	.word	0x000007b0
        /*029c*/ 	.word	0x000000ff
        /*02a0*/ 	.word	0x00000018
        /*02a4*/ 	.short	0x010a
        /*02a6*/ 	.byte	0x29
	.zero		1


	//   ....[7]....
        /*02a8*/ 	.word	0x00000b40
        /*02ac*/ 	.word	0x000000ff
        /*02b0*/ 	.word	0x00000008
        /*02b4*/ 	.short	0x010a
        /*02b6*/ 	.byte	0x29
	.zero		1


	//   ....[8]....
        /*02b8*/ 	.word	0x00000df0
        /*02bc*/ 	.word	0x000000ff
        /*02c0*/ 	.word	0x00000018
        /*02c4*/ 	.short	0x010a
        /*02c6*/ 	.byte	0x29
	.zero		1


	//   ....[9]....
        /*02c8*/ 	.word	0x00000fe0
        /*02cc*/ 	.word	0x000000ff
        /*02d0*/ 	.word	0x00000028
        /*02d4*/ 	.short	0x010a
        /*02d6*/ 	.byte	0x29
	.zero		1


	//   ....[10]....
        /*02d8*/ 	.word	0x00001230
        /*02dc*/ 	.word	0x000000ff
        /*02e0*/ 	.word	0x00000028
        /*02e4*/ 	.short	0x010a
        /*02e6*/ 	.byte	0x29
	.zero		1


	//   ....[11]....
        /*02e8*/ 	.word	0x00001480
        /*02ec*/ 	.word	0x00000005
        /*02f0*/ 	.word	0x00000028
        /*02f4*/ 	.short	0x010a
        /*02f6*/ 	.byte	0x3f
	.zero		1


	//   ....[12]....
        /*02f8*/ 	.word	0x00001e60
        /*02fc*/ 	.word	0x000000ff
        /*0300*/ 	.word	0x00000000
        /*0304*/ 	.short	0x010a
        /*0306*/ 	.byte	0x3c
	.zero		1


	//   ....[13]....
        /*0308*/ 	.word	0x00001f00
        /*030c*/ 	.word	0x000000ff
        /*0310*/ 	.word	0x00000010
        /*0314*/ 	.short	0x010a
        /*0316*/ 	.byte	0x3c
	.zero		1


	//   ....[14]....
        /*0318*/ 	.word	0x00001fc0
        /*031c*/ 	.word	0x000000ff
        /*0320*/ 	.word	0x00000010
        /*0324*/ 	.short	0x010a
        /*0326*/ 	.byte	0x3c
	.zero		1


	//   ....[15]....
        /*0328*/ 	.word	0x00003800
        /*032c*/ 	.word	0x000000ff
        /*0330*/ 	.word	0x00000018
        /*0334*/ 	.short	0x0101
        /*0336*/ 	.byte	0x3c
	.zero		1


	//   ....[16]....
        /*0338*/ 	.word	0x000041d0
        /*033c*/ 	.word	0x000000ff
        /*0340*/ 	.word	0x00000010
        /*0344*/ 	.short	0x010a
        /*0346*/ 	.byte	0x3c
	.zero		1


	//   ....[17]....
        /*0348*/ 	.word	0x00004260
        /*034c*/ 	.word	0x000000ff
        /*0350*/ 	.word	0x00000010
        /*0354*/ 	.short	0x010a
        /*0356*/ 	.byte	0x3c
	.zero		1


	//   ....[18]....
        /*0358*/ 	.word	0x00004c70
        /*035c*/ 	.word	0x000000ff
        /*0360*/ 	.word	0x00000020
        /*0364*/ 	.short	0x010a
        /*0366*/ 	.byte	0x3c
	.zero		1


	//   ....[19]....
        /*0368*/ 	.word	0x00004c90
        /*036c*/ 	.word	0x000000ff
        /*0370*/ 	.word	0x00000020
        /*0374*/ 	.short	0x010a
        /*0376*/ 	.byte	0x3c
	.zero		1


	//   ....[20]....
        /*0378*/ 	.word	0x00006270
        /*037c*/ 	.word	0x000000ff
        /*0380*/ 	.word	0x00000018
        /*0384*/ 	.short	0x0101
        /*0386*/ 	.byte	0x3c
	.zero		1


	//   ....[21]....
        /*0388*/ 	.word	0x00006320
        /*038c*/ 	.word	0x000000ff
        /*0390*/ 	.word	0x00000028
        /*0394*/ 	.short	0x0101
        /*0396*/ 	.byte	0x3c
	.zero		1


	//   ....[22]....
        /*0398*/ 	.word	0x00006b80
        /*039c*/ 	.word	0x000000ff
        /*03a0*/ 	.word	0x00000010
        /*03a4*/ 	.short	0x010a
        /*03a6*/ 	.byte	0x3c
	.zero		1


	//   ....[23]....
        /*03a8*/ 	.word	0x00006c10
        /*03ac*/ 	.word	0x000000ff
        /*03b0*/ 	.word	0x00000010
        /*03b4*/ 	.short	0x010a
        /*03b6*/ 	.byte	0x3c
	.zero		1


	//   ....[24]....
        /*03b8*/ 	.word	0x00007610
        /*03bc*/ 	.word	0x000000ff
        /*03c0*/ 	.word	0x00000020
        /*03c4*/ 	.short	0x010a
        /*03c6*/ 	.byte	0x3c
	.zero		1


	//   ....[25]....
        /*03c8*/ 	.word	0x00007630
        /*03cc*/ 	.word	0x000000ff
        /*03d0*/ 	.word	0x00000020
        /*03d4*/ 	.short	0x010a
        /*03d6*/ 	.byte	0x3c
	.zero		1


	//   ....[26]....
        /*03d8*/ 	.word	0x00008e20
        /*03dc*/ 	.word	0x000000ff
        /*03e0*/ 	.word	0x00000018
        /*03e4*/ 	.short	0x0101
        /*03e6*/ 	.byte	0x3c
	.zero		1


	//   ....[27]....
        /*03e8*/ 	.word	0x00008eb0
        /*03ec*/ 	.word	0x000000ff
        /*03f0*/ 	.word	0x00000028
        /*03f4*/ 	.short	0x0101
        /*03f6*/ 	.byte	0x3c
	.zero		1


	//   ....[28]....
        /*03f8*/ 	.word	0x00009740
        /*03fc*/ 	.word	0x000000ff
        /*0400*/ 	.word	0x00000008
        /*0404*/ 	.short	0x0101
        /*0406*/ 	.byte	0x3c
	.zero		1


	//   ....[29]....
        /*0408*/ 	.word	0x000097c0
        /*040c*/ 	.word	0x000000ff
        /*0410*/ 	.word	0x00000020
        /*0414*/ 	.short	0x010a
        /*0416*/ 	.byte	0x3c
	.zero		1


	//   ....[30]....
        /*0418*/ 	.word	0x00009ae0
        /*041c*/ 	.word	0x000000ff
        /*0420*/ 	.word	0x00000020
        /*0424*/ 	.short	0x010a
        /*0426*/ 	.byte	0x3c
	.zero		1


	//   ....[31]....
        /*0428*/ 	.word	0x0000a580
        /*042c*/ 	.word	0x000000ff
        /*0430*/ 	.word	0x00000028
        /*0434*/ 	.short	0x0101
        /*0436*/ 	.byte	0x3c
	.zero		1


	//   ....[32]....
        /*0438*/ 	.word	0x0000b1a0
        /*043c*/ 	.word	0x00000005
        /*0440*/ 	.word	0x00000018
        /*0444*/ 	.short	0x010a
        /*0446*/ 	.byte	0x3f
	.zero		1


	//   ....[33]....
        /*0448*/ 	.word	0x0000b220
        /*044c*/ 	.word	0x00000005
        /*0450*/ 	.word	0x00000008
        /*0454*/ 	.short	0x010a
        /*0456*/ 	.byte	0x3f
	.zero		1


	//   ....[34]....
        /*0458*/ 	.word	0x0000b2a0
        /*045c*/ 	.word	0x00000007
        /*0460*/ 	.word	0x00000018
        /*0464*/ 	.short	0x010a
        /*0466*/ 	.byte	0x3f
	.zero		1


	//   ....[35]....
        /*0468*/ 	.word	0x0000b310
        /*046c*/ 	.word	0x00000005
        /*0470*/ 	.word	0x00000028
        /*0474*/ 	.short	0x010a
        /*0476*/ 	.byte	0x3f
	.zero		1


	//   ....[36]....
        /*0478*/ 	.word	0x0000b380
        /*047c*/ 	.word	0x00000005
        /*0480*/ 	.word	0x00000028
        /*0484*/ 	.short	0x010a
        /*0486*/ 	.byte	0x3f
	.zero		1


	//   ....[37]....
        /*0488*/ 	.word	0x0000b3e0
        /*048c*/ 	.word	0x00000005
        /*0490*/ 	.word	0x00000028
        /*0494*/ 	.short	0x010a
        /*0496*/ 	.byte	0x3f
	.zero		1


	//   ....[38]....
        /*0498*/ 	.word	0x0000b440
        /*049c*/ 	.word	0x00000004
        /*04a0*/ 	.word	0x00000000
        /*04a4*/ 	.short	0x010a
        /*04a6*/ 	.byte	0x3f
	.zero		1


	//   ....[39]....
        /*04a8*/ 	.word	0x0000b4a0
        /*04ac*/ 	.word	0x00000004
        /*04b0*/ 	.word	0x00000010
        /*04b4*/ 	.short	0x010a
        /*04b6*/ 	.byte	0x3f
	.zero		1


	//   ....[40]....
        /*04b8*/ 	.word	0x0000b510
        /*04bc*/ 	.word	0x00000013
        /*04c0*/ 	.word	0x00000010
        /*04c4*/ 	.short	0x010a
        /*04c6*/ 	.byte	0x3f
	.zero		1


	//   ....[41]....
        /*04c8*/ 	.word	0x0000b580
        /*04cc*/ 	.word	0x00000009
        /*04d0*/ 	.word	0x00000020
        /*04d4*/ 	.short	0x010a
        /*04d6*/ 	.byte	0x3f
	.zero		1


	//   ....[42]....
        /*04d8*/ 	.word	0x0000b5f0
        /*04dc*/ 	.word	0x00000013
        /*04e0*/ 	.word	0x00000010
        /*04e4*/ 	.short	0x010a
        /*04e6*/ 	.byte	0x3f
	.zero		1


	//   ....[43]....
        /*04e8*/ 	.word	0x0000b660
        /*04ec*/ 	.word	0x00000009
        /*04f0*/ 	.word	0x00000020
        /*04f4*/ 	.short	0x010a
        /*04f6*/ 	.byte	0x3f
	.zero		1


	//   ....[44]....
        /*04f8*/ 	.word	0x0000b6d0
        /*04fc*/ 	.word	0x0000000b
        /*0500*/ 	.word	0x00000020
        /*0504*/ 	.short	0x010a
        /*0506*/ 	.byte	0x3f
	.zero		1


	//----- nvinfo : EIATTR_NUM_MBARRIERS
	.align		4
.L_59:
        /*0508*/ 	.byte	0x03, 0x38
        /*050a*/ 	.short	0x0006


	//----- nvinfo : EIATTR_EXIT_INSTR_OFFSETS
	.align		4
        /*050c*/ 	.byte	0x04, 0x1c
        /*050e*/ 	.short	(.L_61 - .L_60)


	//   ....[0]....
.L_60:
        /*0510*/ 	.word	0x000003d0


	//   ....[1]....
        /*0514*/ 	.word	0x000014b0


	//   ....[2]....
        /*0518*/ 	.word	0x000014e0


	//   ....[3]....
        /*051c*/ 	.word	0x00001e50


	//   ....[4]....
        /*0520*/ 	.word	0x0000b020


	//   ....[5]....
        /*0524*/ 	.word	0x0000b160


	//----- nvinfo : EIATTR_REQNTID
	.align		4
.L_61:
        /*0528*/ 	.byte	0x04, 0x10
        /*052a*/ 	.short	(.L_63 - .L_62)
.L_62:
        /*052c*/ 	.word	0x00000180
        /*0530*/ 	.word	0x00000001
        /*0534*/ 	.word	0x00000001


	//----- nvinfo : EIATTR_CBANK_PARAM_SIZE
	.align		4
.L_63:
        /*0538*/ 	.byte	0x03, 0x19
        /*053a*/ 	.short	0x02cc


	//----- nvinfo : EIATTR_PARAM_CBANK
	.align		4
        /*053c*/ 	.byte	0x04, 0x0a
        /*053e*/ 	.short	(.L_65 - .L_64)
	.align		4
.L_64:
        /*0540*/ 	.word	index@(.nv.constant0.kernel_cutlass_kernel_flash_attncuteflash_fwd_sm90FlashAttentionForwardSm90_object_at__tensor0000o11921211101213_tensor0000o19211101213_tensor0000o19211101213_tensor0000o11921211101213_te_0)
        /*0544*/ 	.short	0x0210
        /*0546*/ 	.short	0x02cc


	//----- nvinfo : EIATTR_SW_WAR
	.align		4
.L_65:
        /*0548*/ 	.byte	0x04, 0x36
        /*054a*/ 	.short	(.L_67 - .L_66)
.L_66:
        /*054c*/ 	.word	0x00000008
.L_67:


//--------------------- .nv.callgraph             --------------------------
	.section	.nv.callgraph,"",@"SHT_CUDA_CALLGRAPH"
	.align	4
	.sectionentsize	8
	.align		4
        /*0000*/ 	.word	0x00000000
	.align		4
        /*0004*/ 	.word	0xffffffff
	.align		4
        /*0008*/ 	.word	0x00000000
	.align		4
        /*000c*/ 	.word	0xfffffffe
	.align		4
        /*0010*/ 	.word	0x00000000
	.align		4
        /*0014*/ 	.word	0xfffffffd
	.align		4
        /*0018*/ 	.word	0x00000000
	.align		4
        /*001c*/ 	.word	0xfffffffc


//--------------------- .text.kernel_cutlass_kernel_flash_attncuteflash_fwd_sm90FlashAttentionForwardSm90_object_at__tensor0000o11921211101213_tensor0000o19211101213_tensor0000o19211101213_tensor0000o11921211101213_te_0 --------------------------
	.section	.text.kernel_cutlass_kernel_flash_attncuteflash_fwd_sm90FlashAttentionForwardSm90_object_at__tensor0000o11921211101213_tensor0000o19211101213_tensor0000o19211101213_tensor0000o11921211101213_te_0,"ax",@progbits
	.sectionflags	@"SHF_BARRIERS=2"
	.align	128
        .global         kernel_cutlass_kernel_flash_attncuteflash_fwd_sm90FlashAttentionForwardSm90_object_at__tensor0000o11921211101213_tensor0000o19211101213_tensor0000o19211101213_tensor0000o11921211101213_te_0
        .type           kernel_cutlass_kernel_flash_attncuteflash_fwd_sm90FlashAttentionForwardSm90_object_at__tensor0000o11921211101213_tensor0000o19211101213_tensor0000o19211101213_tensor0000o11921211101213_te_0,@function
        .size           kernel_cutlass_kernel_flash_attncuteflash_fwd_sm90FlashAttentionForwardSm90_object_at__tensor0000o11921211101213_tensor0000o19211101213_tensor0000o19211101213_tensor0000o11921211101213_te_0,(.L_x_45 - kernel_cutlass_kernel_flash_attncuteflash_fwd_sm90FlashAttentionForwardSm90_object_at__tensor0000o11921211101213_tensor0000o19211101213_tensor0000o19211101213_tensor0000o11921211101213_te_0)
        .other          kernel_cutlass_kernel_flash_attncuteflash_fwd_sm90FlashAttentionForwardSm90_object_at__tensor0000o11921211101213_tensor0000o19211101213_tensor0000o19211101213_tensor0000o11921211101213_te_0,@"STO_CUDA_ENTRY STV_DEFAULT"
kernel_cutlass_kernel_flash_attncuteflash_fwd_sm90FlashAttentionForwardSm90_object_at__tensor0000o11921211101213_tensor0000o19211101213_tensor0000o19211101213_tensor0000o11921211101213_te_0:
.text.kernel_cutlass_kernel_flash_attncuteflash_fwd_sm90FlashAttentionForwardSm90_object_at__tensor0000o11921211101213_tensor0000o19211101213_tensor0000o19211101213_tensor0000o11921211101213_te_0:
[----:B------:R-:W1:Y:S01]  /*0000*/  LDC R1, c[0x0][0x28] ;  /* 0x00000a00ff017b82 */ /* 0x000e620000000800 */
[----:B------:R-:W2:Y:S02]  /*0010*/  S2R R12, SR_TID.X ;  /* 0x00000000000c7919 */ /* 0x000ea40000002100 */
[----:B--2---:R-:W-:-:S04]  /*0020*/  SHF.R.U32.HI R0, RZ, 0x5, R12 ;  /* 0x00000005ff007819 */ /* 0x004fc8000001160c */
[----:B------:R-:W-:-:S13]  /*0030*/  ISETP.NE.AND P0, PT, R0, RZ, PT ;  /* 0x000000ff0000720c */ /* 0x000fda0003f05270 */
[----:B-1----:R-:W-:Y:S05]  /*0040*/  @P0 BRA `(.L_x_0) ;  /* 0x0000000000a40947 */ /* 0x002fea0003800000 */
[----:B------:R-:W1:Y:S01]  /*0050*/  S2UR UR8, SR_CgaCtaId ;  /* 0x00000000000879c3 */ /* 0x000e620000008800 */
[----:B------:R-:W-:Y:S01]  /*0060*/  ULDC.64 UR12, c[0x0][0x198] ;  /* 0x00006600000c7ab9 */ /* 0x000fe20000000a00 */
[----:B------:R-:W-:Y:S01]  /*0070*/  UMOV UR4, 0x400 ;  /* 0x0000040000047882 */ /* 0x000fe20000000000 */
[----:B------:R-:W-:Y:S02]  /*0080*/  UIADD3 UR18, UP0, UR12, 0x70, URZ ;  /* 0x000000700c127890 */ /* 0x000fe4000ff1e03f */
[----:B------:R-:W-:Y:S02]  /*0090*/  UIADD3 UR20, UP1, UR12, 0xf0, URZ ;  /* 0x000000f00c147890 */ /* 0x000fe4000ff3e03f */
[----:B------:R-:W-:Y:S01]  /*00a0*/  UIADD3 UR22, UP2, UR12, 0x170, URZ ;  /* 0x000001700c167890 */ /* 0x000fe2000ff5e03f */
[----:B------:R-:W2:Y:S01]  /*00b0*/  S2UR UR6, SR_CgaCtaId ;  /* 0x00000000000679c3 */ /* 0x000ea20000008800 */
[----:B------:R-:W-:Y:S01]  /*00c0*/  UMOV UR7, 0x1 ;  /* 0x0000000100077882 */ /* 0x000fe20000000000 */
[----:B------:R-:W-:-:S02]  /*00d0*/  UIADD3 UR12, UP3, UR12, 0x1f0, URZ ;  /* 0x000001f00c0c7890 */ /* 0x000fc4000ff7e03f */
[----:B------:R-:W-:-:S04]  /*00e0*/  UIADD3 UR14, -UR7, 0x100000, URZ ;  /* 0x00100000070e7890 */ /* 0x000fc8000fffe13f */
[----:B------:R-:W-:Y:S02]  /*00f0*/  USHF.L.U32 UR15, UR14, 0xb, URZ ;  /* 0x0000000b0e0f7899 */ /* 0x000fe4000800063f */
[----:B------:R-:W-:Y:S01]  /*0100*/  USHF.L.U32 UR14, UR14, 0x1, URZ ;  /* 0x000000010e0e7899 */ /* 0x000fe2000800063f */
[----:B------:R-:W-:Y:S01]  /*0110*/  UMOV UR10, 0x8 ;  /* 0x00000008000a7882 */ /* 0x000fe20000000000 */
[----:B------:R-:W-:Y:S01]  /*0120*/  UMOV UR5, 0x400 ;  /* 0x0000040000057882 */ /* 0x000fe20000000000 */
[----:B------:R-:W-:Y:S02]  /*0130*/  UIADD3.X UR19, URZ, UR13, URZ, UP0, !UPT ;  /* 0x0000000d3f137290 */ /* 0x000fe400087fe43f */
[----:B------:R-:W-:-:S04]  /*0140*/  UIADD3 UR16, -UR10, 0x100000, URZ ;  /* 0x001000000a107890 */ /* 0x000fc8000fffe13f */
[----:B------:R-:W-:Y:S02]  /*0150*/  USHF.L.U32 UR17, UR16, 0xb, URZ ;  /* 0x0000000b10117899 */ /* 0x000fe4000800063f */
[----:B------:R-:W-:Y:S02]  /*0160*/  USHF.L.U32 UR16, UR16, 0x1, URZ ;  /* 0x0000000110107899 */ /* 0x000fe4000800063f */
[----:B------:R-:W-:Y:S02]  /*0170*/  UIADD3.X UR21, URZ, UR13, URZ, UP1, !UPT ;  /* 0x0000000d3f157290 */ /* 0x000fe40008ffe43f */
[----:B------:R-:W-:Y:S02]  /*0180*/  UIADD3.X UR23, URZ, UR13, URZ, UP2, !UPT ;  /* 0x0000000d3f177290 */ /* 0x000fe400097fe43f */
[----:B------:R-:W-:Y:S01]  /*0190*/  UIADD3.X UR13, URZ, UR13, URZ, UP3, !UPT ;  /* 0x0000000d3f0d7290 */ /* 0x000fe20009ffe43f */
[----:B------:R3:W-:Y:S01]  /*01a0*/  UTMACCTL.PF [UR18] ;  /* 0x00000000120079b9 */ /* 0x0007e20008040000 */
[----:B-1----:R-:W-:-:S03]  /*01b0*/  ULEA UR8, UR8, UR4, 0x18 ;  /* 0x0000000408087291 */ /* 0x002fc6000f8ec03f */
[----:B------:R3:W-:Y:S01]  /*01c0*/  UTMACCTL.PF [UR20] ;  /* 0x00000000140079b9 */ /* 0x0007e20008040000 */
[----:B--2---:R-:W-:Y:S02]  /*01d0*/  ULEA UR9, UR6, UR5, 0x18 ;  /* 0x0000000506097291 */ /* 0x004fe4000f8ec03f */
[----:B------:R-:W-:-:S04]  /*01e0*/  UIADD3 UR4, -UR7, 0x100000, URZ ;  /* 0x0010000007047890 */ /* 0x000fc8000fffe13f */
[----:B------:R-:W-:Y:S02]  /*01f0*/  USHF.L.U32 UR5, UR4, 0xb, URZ ;  /* 0x0000000b04057899 */ /* 0x000fe4000800063f */
[----:B------:R-:W-:Y:S01]  /*0200*/  USHF.L.U32 UR4, UR4, 0x1, URZ ;  /* 0x0000000104047899 */ /* 0x000fe2000800063f */
[----:B------:R3:W-:Y:S01]  /*0210*/  UTMACCTL.PF [UR22] ;  /* 0x00000000160079b9 */ /* 0x0007e20008040000 */
[----:B------:R-:W-:-:S04]  /*0220*/  UIADD3 UR6, -UR10, 0x100000, URZ ;  /* 0x001000000a067890 */ /* 0x000fc8000fffe13f */
[----:B------:R-:W-:Y:S02]  /*0230*/  USHF.L.U32 UR7, UR6, 0xb, URZ ;  /* 0x0000000b06077899 */ /* 0x000fe4000800063f */
[----:B------:R-:W-:Y:S01]  /*0240*/  USHF.L.U32 UR6, UR6, 0x1, URZ ;  /* 0x0000000106067899 */ /* 0x000fe2000800063f */
[----:B------:R3:W-:Y:S01]  /*0250*/  UTMACCTL.PF [UR12] ;  /* 0x000000000c0079b9 */ /* 0x0007e20008040000 */
[----:B------:R-:W1:Y:S02]  /*0260*/  FENCE.VIEW.ASYNC.S ;  /* 0x00000000000073c6 */ /* 0x000e640000000000 */
[----:B-1----:R3:W1:Y:S01]  /*0270*/  SYNCS.EXCH.64 URZ, [UR8], UR14 ;  /* 0x0000000e083f75b2 */ /* 0x0026620008000100 */
[----:B------:R3:W2:Y:S01]  /*0280*/  SYNCS.EXCH.64 URZ, [UR8+0x8], UR16 ;  /* 0x00000810083f75b2 */ /* 0x0006a20008000100 */
[----:B------:R3:W4:Y:S06]  /*0290*/  SYNCS.EXCH.64 URZ, [UR9+0x10], UR4 ;  /* 0x00001004093f75b2 */ /* 0x00072c0008000100 */
[----:B------:R3:W5:Y:S01]  /*02a0*/  SYNCS.EXCH.64 URZ, [UR9+0x18], UR6 ;  /* 0x00001806093f75b2 */ /* 0x0007620008000100 */
[----:B------:R3:W1:Y:S01]  /*02b0*/  SYNCS.EXCH.64 URZ, [UR9+0x20], UR4 ;  /* 0x00002004093f75b2 */ /* 0x0006620008000100 */
[----:B------:R3:W1:Y:S02]  /*02c0*/  SYNCS.EXCH.64 URZ, [UR9+0x28], UR6 ;  /* 0x00002806093f75b2 */ /* 0x0006640008000100 */
[----:B---3--:R-:W-:Y:S01]  /*02d0*/  NOP ;  /* 0x0000000000007918 */ /* 0x008fe20000000000 */
.L_x_0:
[----:B------:R-:W-:Y:S01]  /*02e0*/  ISETP.GT.AND P0, PT, R0, 0x3, PT ;  /* 0x000000030000780c */ /* 0x000fe20003f04270 */
[----:B------:R-:W-:Y:S01]  /*02f0*/  NOP ;  /* 0x0000000000007918 */ /* 0x000fe20000000000 */
[----:B------:R-:W-:Y:S01]  /*0300*/  ULDC.U8 UR5, c[0x0][0x4a4] ;  /* 0x0001290000057ab9 */ /* 0x000fe20000000000 */
[----:B------:R-:W-:Y:S01]  /*0310*/  ULDC.U8 UR12, c[0x0][0x4a5] ;  /* 0x00012940000c7ab9 */ /* 0x000fe20000000000 */
[----:B------:R-:W-:Y:S01]  /*0320*/  ULDC.U8 UR7, c[0x0][0x4b0] ;  /* 0x00012c0000077ab9 */ /* 0x000fe20000000000 */
[----:B------:R-:W-:Y:S01]  /*0330*/  ULDC.U8 UR8, c[0x0][0x4b1] ;  /* 0x00012c4000087ab9 */ /* 0x000fe20000000000 */
[----:B------:R-:W-:Y:S01]  /*0340*/  ULDC.U8 UR10, c[0x0][0x4bd] ;  /* 0x00012f40000a7ab9 */ /* 0x000fe20000000000 */
[----:B------:R-:W-:Y:S01]  /*0350*/  ULDC.U8 UR6, c[0x0][0x4c8] ;  /* 0x0001320000067ab9 */ /* 0x000fe20000000000 */
[----:B------:R-:W-:Y:S01]  /*0360*/  ULDC.U8 UR9, c[0x0][0x4c9] ;  /* 0x0001324000097ab9 */ /* 0x000fe20000000000 */
[----:B------:R-:W-:Y:S01]  /*0370*/  ULDC.U8 UR18, c[0x0][0x4bc] ;  /* 0x00012f0000127ab9 */ /* 0x000fe20000000000 */
[----:B-12-45:R-:W-:Y:S06]  /*0380*/  BAR.SYNC.DEFER_BLOCKING 0x0 ;  /* 0x0000000000007b1d */ /* 0x036fec0000010000 */
[----:B------:R-:W-:Y:S05]  /*0390*/  @P0 BRA `(.L_x_1) ;  /* 0x0000001000540947 */ /* 0x000fea0003800000 */
[----:B------:R-:W-:-:S08]  /*03a0*/  NOP ;  /* 0x0000000000007918 */ /* 0x000fd00000000000 */
[----:B------:R-:W1:-:S00]  /*03b0*/  USETMAXREG.DEALLOC.CTAPOOL 0x18 ;  /* 0x00000018000079c8 */ /* 0x000e4000080e0500 */
[----:B-1----:R-:W-:-:S13]  /*03c0*/  LOP3.LUT P0, RZ, R0, 0x3, RZ, 0xc0, !PT ;  /* 0x0000000300ff7812 */ /* 0x002fda000780c0ff */
[----:B------:R-:W-:Y:S05]  /*03d0*/  @P0 EXIT ;  /* 0x000000000000094d */ /* 0x000fea0003800000 */
[----:B------:R-:W1:Y:S01]  /*03e0*/  S2UR UR19, SR_CTAID.X ;  /* 0x00000000001379c3 */ /* 0x000e620000002500 */
[----:B------:R-:W-:Y:S01]  /*03f0*/  ULDC UR14, c[0x0][0x4b8] ;  /* 0x00012e00000e7ab9 */ /* 0x000fe20000000800 */
[----:B------:R-:W-:Y:S01]  /*0400*/  ULDC.64 UR16, c[0x0][0x4a8] ;  /* 0x00012a0000107ab9 */ /* 0x000fe20000000a00 */
[----:B------:R-:W-:Y:S01]  /*0410*/  ULDC.64 UR20, c[0x0][0x498] ;  /* 0x0001260000147ab9 */ /* 0x000fe20000000a00 */
[----:B------:R-:W-:-:S04]  /*0420*/  IMAD.MOV.U32 R2, RZ, RZ, 0x1 ;  /* 0x00000001ff027424 */ /* 0x000fc800078e00ff */
[----:B------:R-:W2:Y:S01]  /*0430*/  LDC R0, c[0x0][0x488] ;  /* 0x00012200ff007b82 */ /* 0x000ea20000000800 */
[----:B-1----:R-:W-:-:S04]  /*0440*/  UIMAD.WIDE.U32 UR14, UR19, UR14, URZ ;  /* 0x0000000e130e72a5 */ /* 0x002fc8000f8e003f */
[----:B------:R-:W-:-:S04]  /*0450*/  UIADD3 UR4, -UR15, UR19, URZ ;  /* 0x000000130f047290 */ /* 0x000fc8000fffe13f */
[----:B------:R-:W-:Y:S01]  /*0460*/  USHF.R.U32.HI UR4, URZ, UR18, UR4 ;  /* 0x000000123f047299 */ /* 0x000fe20008011604 */
[----:B--2---:R-:W-:-:S03]  /*0470*/  ISETP.LE.AND P0, PT, R0, UR19, PT ;  /* 0x0000001300007c0c */ /* 0x004fc6000bf03270 */
[----:B------:R-:W-:-:S04]  /*0480*/  UIADD3 UR4, UR15, UR4, URZ ;  /* 0x000000040f047290 */ /* 0x000fc8000fffe03f */
[----:B------:R-:W-:-:S03]  /*0490*/  USHF.R.U32.HI UR11, URZ, UR10, UR4 ;  /* 0x0000000a3f0b7299 */ /* 0x000fc60008011604 */
[----:B------:R-:W-:Y:S01]  /*04a0*/  ULDC UR4, c[0x0][0x4cc] ;  /* 0x0001330000047ab9 */ /* 0x000fe20000000800 */
[----:B------:R-:W-:Y:S02]  /*04b0*/  UIADD3 UR13, -UR11, URZ, URZ ;  /* 0x0000003f0b0d7290 */ /* 0x000fe4000fffe13f */
[----:B------:R-:W-:-:S03]  /*04c0*/  UISETP.GE.AND UP0, UPT, UR11, UR4, UPT ;  /* 0x000000040b00728c */ /* 0x000fc6000bf06270 */
[----:B------:R-:W-:Y:S02]  /*04d0*/  ULDC UR4, c[0x0][0x4b4] ;  /* 0x00012d0000047ab9 */ /* 0x000fe40000000800 */
[----:B------:R-:W-:Y:S02]  /*04e0*/  UIMAD UR13, UR13, UR4, UR19 ;  /* 0x000000040d0d72a4 */ /* 0x000fe4000f8e0213 */
[----:B------:R-:W-:-:S04]  /*04f0*/  USEL UR4, UR7, UR6, !UP0 ;  /* 0x0000000607047287 */ /* 0x000fc8000c000000 */
[----:B------:R-:W-:Y:S01]  /*0500*/  @UP0 ULDC UR17, c[0x0][0x4c4] ;  /* 0x0001310000110ab9 */ /* 0x000fe20000000800 */
[----:B------:R-:W-:Y:S01]  /*0510*/  @UP0 ULDC UR16, c[0x0][0x4c0] ;  /* 0x0001300000100ab9 */ /* 0x000fe20000000800 */
[----:B------:R-:W-:Y:S02]  /*0520*/  UIMAD.WIDE.U32 UR14, UR13, UR17, URZ ;  /* 0x000000110d0e72a5 */ /* 0x000fe4000f8e003f */
[----:B------:R-:W-:Y:S02]  /*0530*/  ULOP3.LUT UR17, UR4, 0xff, URZ, 0xc0, !UPT ;  /* 0x000000ff04117892 */ /* 0x000fe4000f8ec03f */
[----:B------:R-:W-:Y:S02]  /*0540*/  UIADD3 UR14, UR13, -UR15, URZ ;  /* 0x8000000f0d0e7290 */ /* 0x000fe4000fffe03f */
[----:B------:R-:W-:Y:S02]  /*0550*/  USEL UR4, UR8, UR9, !UP0 ;  /* 0x0000000908047287 */ /* 0x000fe4000c000000 */
[----:B------:R-:W-:-:S02]  /*0560*/  USHF.R.U32.HI UR14, URZ, UR17, UR14 ;  /* 0x000000113f0e7299 */ /* 0x000fc4000801160e */
[----:B------:R-:W-:Y:S02]  /*0570*/  ULOP3.LUT UR4, UR4, 0xff, URZ, 0xc0, !UPT ;  /* 0x000000ff04047892 */ /* 0x000fe4000f8ec03f */
[----:B------:R-:W-:-:S04]  /*0580*/  UIADD3 UR14, UR15, UR14, URZ ;  /* 0x0000000e0f0e7290 */ /* 0x000fc8000fffe03f */
[----:B------:R-:W-:-:S04]  /*0590*/  USHF.R.U32.HI UR4, URZ, UR4, UR14 ;  /* 0x000000043f047299 */ /* 0x000fc8000801160e */
[----:B------:R-:W-:-:S04]  /*05a0*/  UIADD3 UR14, -UR4, URZ, URZ ;  /* 0x0000003f040e7290 */ /* 0x000fc8000fffe13f */
[----:B------:R-:W-:-:S03]  /*05b0*/  UIMAD UR16, UR16, UR14, UR13 ;  /* 0x0000000e101072a4 */ /* 0x000fc6000f8e020d */
[----:B------:R-:W-:Y:S01]  /*05c0*/  ULDC UR14, c[0x0][0x4a0] ;  /* 0x00012800000e7ab9 */ /* 0x000fe20000000800 */
[----:B------:R-:W-:-:S04]  /*05d0*/  UIMAD UR16, UR11, UR20, UR16 ;  /* 0x000000140b1072a4 */ /* 0x000fc8000f8e0210 */
[----:B------:R-:W-:-:S04]  /*05e0*/  UIMAD.WIDE.U32 UR14, UR16, UR14, URZ ;  /* 0x0000000e100e72a5 */ /* 0x000fc8000f8e003f */
[----:B------:R-:W-:-:S04]  /*05f0*/  UIADD3 UR11, UR16, -UR15, URZ ;  /* 0x8000000f100b7290 */ /* 0x000fc8000fffe03f */
[----:B------:R-:W-:-:S04]  /*0600*/  USHF.R.U32.HI UR11, URZ, UR5, UR11 ;  /* 0x000000053f0b7299 */ /* 0x000fc8000801160b */
[----:B------:R-:W-:-:S04]  /*0610*/  UIADD3 UR11, UR15, UR11, URZ ;  /* 0x0000000b0f0b7290 */ /* 0x000fc8000fffe03f */
[----:B------:R-:W-:-:S04]  /*0620*/  USHF.R.U32.HI UR29, URZ, UR12, UR11 ;  /* 0x0000000c3f1d7299 */ /* 0x000fc8000801160b */
[----:B------:R-:W-:-:S04]  /*0630*/  UIADD3 UR28, -UR29, URZ, URZ ;  /* 0x0000003f1d1c7290 */ /* 0x000fc8000fffe13f */
[----:B------:R-:W-:Y:S01]  /*0640*/  UIMAD UR28, UR28, UR21, UR16 ;  /* 0x000000151c1c72a4 */ /* 0x000fe2000f8e0210 */
[----:B------:R-:W-:Y:S11]  /*0650*/  @P0 BRA `(.L_x_2) ;  /* 0x0000000c00780947 */ /* 0x000ff60003800000 */
[----:B------:R-:W1:Y:S01]  /*0660*/  S2UR UR5, SR_CgaCtaId ;  /* 0x00000000000579c3 */ /* 0x000e620000008800 */
[----:B------:R-:W-:Y:S01]  /*0670*/  UMOV UR41, 0x400 ;  /* 0x0000040000297882 */ /* 0x000fe20000000000 */
[----:B------:R-:W-:Y:S01]  /*0680*/  IMAD.MOV.U32 R0, RZ, RZ, -0x80000000 ;  /* 0x80000000ff007424 */ /* 0x000fe200078e00ff */
[----:B------:R-:W-:Y:S01]  /*0690*/  ULDC UR23, c[0x0][0x48c] ;  /* 0x0001230000177ab9 */ /* 0x000fe20000000800 */
[----:B------:R-:W-:Y:S01]  /*06a0*/  ULDC UR17, c[0x0][0x21c] ;  /* 0x0000870000117ab9 */ /* 0x000fe20000000800 */
[----:B------:R-:W-:Y:S01]  /*06b0*/  ULDC UR13, c[0x0][0x210] ;  /* 0x00008400000d7ab9 */ /* 0x000fe20000000800 */
[----:B------:R-:W-:Y:S02]  /*06c0*/  UIADD3 UR16, UR17, -0x1, URZ ;  /* 0xffffffff11107890 */ /* 0x000fe4000fffe03f */
[----:B------:R-:W-:Y:S02]  /*06d0*/  UIADD3 UR13, UR17, -UR13, URZ ;  /* 0x8000000d110d7290 */ /* 0x000fe4000fffe03f */
[----:B------:R-:W-:-:S02]  /*06e0*/  UIADD3 UR15, -UR17, URZ, URZ ;  /* 0x0000003f110f7290 */ /* 0x000fc4000fffe13f */
[----:B------:R-:W-:Y:S02]  /*06f0*/  USHF.R.S32.HI UR18, URZ, 0x1f, UR16 ;  /* 0x0000001f3f127899 */ /* 0x000fe40008011410 */
[----:B------:R-:W-:Y:S02]  /*0700*/  USHF.R.S32.HI UR15, URZ, 0x1f, UR15 ;  /* 0x0000001f3f0f7899 */ /* 0x000fe4000801140f */
[----:B------:R-:W-:Y:S02]  /*0710*/  ULEA.HI UR18, UR18, UR16, URZ, 0x7 ;  /* 0x0000001012127291 */ /* 0x000fe4000f8f383f */
[----:B------:R-:W-:Y:S02]  /*0720*/  UISETP.GT.AND UP4, UPT, UR17, URZ, UPT ;  /* 0x0000003f1100728c */ /* 0x000fe4000bf84270 */
[----:B------:R-:W-:Y:S01]  /*0730*/  ULEA.HI UR17, UR15, -UR17, URZ, 0x7 ;  /* 0x800000110f117291 */ /* 0x000fe2000f8f383f */
[----:B------:R-:W-:Y:S01]  /*0740*/  UMOV UR20, 0x0 ;  /* 0x0000000000147882 */ /* 0x000fe20000000000 */
[----:B------:R-:W-:Y:S01]  /*0750*/  UMOV UR21, 0x1 ;  /* 0x0000000100157882 */ /* 0x000fe20000000000 */
[----:B-1----:R-:W-:-:S02]  /*0760*/  ULEA UR41, UR5, UR41, 0x18 ;  /* 0x0000002905297291 */ /* 0x002fc4000f8ec03f */
[----:B------:R-:W-:Y:S02]  /*0770*/  UIADD3 UR5, -UR4, UR23, URZ ;  /* 0x0000001704057290 */ /* 0x000fe4000fffe13f */
[----:B------:R-:W-:Y:S02]  /*0780*/  USHF.R.S32.HI UR17, URZ, 0x7, UR17 ;  /* 0x000000073f117899 */ /* 0x000fe40008011411 */
[----:B------:R-:W-:Y:S01]  /*0790*/  ULEA UR5, UR5, UR13, 0x7 ;  /* 0x0000000d05057291 */ /* 0x000fe2000f8e383f */
[----:B------:R-:W-:Y:S02]  /*07a0*/  ULDC.64 UR10, c[0x0][0x198] ;  /* 0x00006600000a7ab9 */ /* 0x000fe40000000a00 */
[----:B------:R-:W1:Y:S01]  /*07b0*/  SYNCS.PHASECHK.TRANS64.TRYWAIT P0, [UR41+0x18], R0 ;  /* 0x00001800ff0075a7 */ /* 0x000e620008000169 */
[----:B------:R-:W-:Y:S02]  /*07c0*/  UIADD3 UR19, -UR5, URZ, URZ ;  /* 0x0000003f05137290 */ /* 0x000fe4000fffe13f */
[----:B------:R-:W-:-:S02]  /*07d0*/  UIADD3 UR13, UR5, -0x1, URZ ;  /* 0xffffffff050d7890 */ /* 0x000fc4000fffe03f */
[----:B------:R-:W-:Y:S02]  /*07e0*/  USHF.R.S32.HI UR16, URZ, 0x1f, UR19 ;  /* 0x0000001f3f107899 */ /* 0x000fe40008011413 */
[----:B------:R-:W-:Y:S02]  /*07f0*/  USHF.R.S32.HI UR15, URZ, 0x1f, UR13 ;  /* 0x0000001f3f0f7899 */ /* 0x000fe4000801140d */
[----:B------:R-:W-:Y:S02]  /*0800*/  ULEA.HI UR16, UR16, -UR5, URZ, 0x7 ;  /* 0x8000000510107291 */ /* 0x000fe4000f8f383f */
[----:B------:R-:W-:Y:S02]  /*0810*/  ULEA.HI UR15, UR15, UR13, URZ, 0x7 ;  /* 0x0000000d0f0f7291 */ /* 0x000fe4000f8f383f */
[----:B------:R-:W-:Y:S01]  /*0820*/  USHF.R.S32.HI UR16, URZ, 0x7, UR16 ;  /* 0x000000073f107899 */ /* 0x000fe20008011410 */
[----:B------:R-:W-:Y:S01]  /*0830*/  ULDC.64 UR8, c[0x0][0x198] ;  /* 0x0000660000087ab9 */ /* 0x000fe20000000a00 */
[----:B------:R-:W-:Y:S01]  /*0840*/  ULDC.64 UR6, c[0x0][0x198] ;  /* 0x0000660000067ab9 */ /* 0x000fe20000000a00 */
[----:B------:R-:W-:Y:S01]  /*0850*/  @UP4 UIMAD.WIDE UR24, UR18, 0x2000000, UR20 ;  /* 0x02000000121848a5 */ /* 0x000fe2000f8e0214 */
[----:B------:R-:W-:Y:S01]  /*0860*/  UMOV UR26, URZ ;  /* 0x0000003f001a7c82 */ /* 0x000fe20008000000 */
[----:B------:R-:W-:-:S02]  /*0870*/  UIADD3 UR30, UP2, UR10, 0xf0, URZ ;  /* 0x000000f00a1e7890 */ /* 0x000fc4000ff5e03f */
[----:B------:R-:W-:Y:S02]  /*0880*/  UIADD3 UR12, UP1, UR8, 0xf0, URZ ;  /* 0x000000f0080c7890 */ /* 0x000fe4000ff3e03f */
[----:B------:R-:W-:Y:S02]  /*0890*/  UIADD3 UR14, UP0, UR6, 0xf0, URZ ;  /* 0x000000f0060e7890 */ /* 0x000fe4000ff1e03f */
[----:B------:R-:W-:Y:S02]  /*08a0*/  UIADD3 UR17, -UR17, URZ, URZ ;  /* 0x0000003f11117290 */ /* 0x000fe4000fffe13f */
[----:B------:R-:W-:Y:S02]  /*08b0*/  ULEA.HI.SX32 UR15, UR15, 0x1, 0x19 ;  /* 0x000000010f0f7891 */ /* 0x000fe4000f8fca3f */
[----:B------:R-:W-:Y:S02]  /*08c0*/  UIADD3 UR16, -UR16, URZ, URZ ;  /* 0x0000003f10107290 */ /* 0x000fe4000fffe13f */
[----:B------:R-:W-:Y:S01]  /*08d0*/  UISETP.GT.AND UP3, UPT, UR5, URZ, UPT ;  /* 0x0000003f0500728c */ /* 0x000fe2000bf64270 */
[----:B------:R-:W-:Y:S01]  /*08e0*/  UMOV UR18, 0x40 ;  /* 0x0000004000127882 */ /* 0x000fe20000000000 */
[----:B------:R-:W-:Y:S01]  /*08f0*/  UMOV UR20, UR28 ;  /* 0x0000001c00147c82 */ /* 0x000fe20008000000 */
[----:B------:R-:W-:Y:S01]  /*0900*/  UMOV UR21, UR29 ;  /* 0x0000001d00157c82 */ /* 0x000fe20008000000 */
[----:B-1----:R-:W-:Y:S07]  /*0910*/  @!P0 BRA `(.L_x_3) ;  /* 0x000000a800148947 */ /* 0x002fee0003800000 */
.L_x_28:
[----:B------:R-:W-:Y:S01]  /*0920*/  @!UP3 UMOV UR15, UR16 ;  /* 0x00000010000fbc82 */ /* 0x000fe20008000000 */
[----:B------:R-:W-:Y:S01]  /*0930*/  @UP4 UMOV UR17, UR25 ;  /* 0x0000001900114c82 */ /* 0x000fe20008000000 */
[----:B------:R-:W-:Y:S01]  /*0940*/  ELECT P0, URZ, PT ;  /* 0x00000000003f782f */ /* 0x000fe20003800000 */
[----:B------:R-:W-:Y:S02]  /*0950*/  UISETP.LT.AND UP3, UPT, UR15, UR17, UPT ;  /* 0x000000110f00728c */ /* 0x000fe4000bf61270 */
[----:B------:R-:W-:Y:S02]  /*0960*/  UIADD3.X UR31, URZ, UR11, URZ, UP2, !UPT ;  /* 0x0000000b3f1f7290 */ /* 0x000fe400097fe43f */
[----:B------:R-:W-:Y:S02]  /*0970*/  USEL UR5, UR15, UR17, UP3 ;  /* 0x000000110f057287 */ /* 0x000fe40009800000 */
[----:B------:R-:W-:Y:S02]  /*0980*/  UIADD3 UR24, UR41, 0x18400, URZ ;  /* 0x0001840029187890 */ /* 0x000fe4000fffe03f */
[----:B------:R-:W-:-:S02]  /*0990*/  USHF.L.U32 UR22, UR5, 0x7, URZ ;  /* 0x0000000705167899 */ /* 0x000fc4000800063f */
[----:B------:R-:W-:Y:S02]  /*09a0*/  UIADD3 UR25, UR41, 0x10, URZ ;  /* 0x0000001029197890 */ /* 0x000fe4000fffe03f */
[----:B------:R-:W-:Y:S01]  /*09b0*/  @P0 IMAD.MOV.U32 R2, RZ, RZ, 0xc000 ;  /* 0x0000c000ff020424 */ /* 0x000fe200078e00ff */
[----:B------:R-:W-:Y:S02]  /*09c0*/  UIADD3 UR27, UR22, -0x80, URZ ;  /* 0xffffff80161b7890 */ /* 0x000fe4000fffe03f */
[----:B------:R-:W-:Y:S01]  /*09d0*/  UIADD3.X UR33, URZ, UR9, URZ, UP1, !UPT ;  /* 0x000000093f217290 */ /* 0x000fe20008ffe43f */
[----:B------:R2:W-:Y:S01]  /*09e0*/  @P0 SYNCS.ARRIVE.TRANS64 RZ, [UR41+0x10], R2 ;  /* 0x00001002ffff09a7 */ /* 0x0005e20008000029 */
[----:B------:R-:W-:Y:S02]  /*09f0*/  UIADD3 UR16, UR41, 0x1c400, URZ ;  /* 0x0001c40029107890 */ /* 0x000fe4000fffe03f */
[----:B------:R-:W-:Y:S02]  /*0a00*/  UIADD3 UR17, UR41, 0x10, URZ ;  /* 0x0000001029117890 */ /* 0x000fe4000fffe03f */
[----:B------:R-:W-:Y:S01]  /*0a10*/  UIADD3.X UR35, URZ, UR7, URZ, UP0, !UPT ;  /* 0x000000073f237290 */ /* 0x000fe200087fe43f */
[----:B------:R-:W-:Y:S01]  /*0a20*/  UTMALDG.4D [UR24], [UR30], desc[URZ] ;  /* 0x00003f181e0075b4 */ /* 0x000fe20008019000 */
[----:B------:R-:W-:-:S02]  /*0a30*/  UIADD3 UR8, UR41, 0x20400, URZ ;  /* 0x0002040029087890 */ /* 0x000fc4000fffe03f */
[----:B------:R-:W-:Y:S01]  /*0a40*/  UIADD3 UR9, UR41, 0x10, URZ ;  /* 0x0000001029097890 */ /* 0x000fe2000fffe03f */
[----:B------:R-:W-:Y:S01]  /*0a50*/  UMOV UR32, UR12 ;  /* 0x0000000c00207c82 */ /* 0x000fe20008000000 */
[----:B------:R-:W-:Y:S01]  /*0a60*/  UMOV UR19, UR27 ;  /* 0x0000001b00137c82 */ /* 0x000fe20008000000 */
[----:B------:R-:W-:Y:S01]  /*0a70*/  UMOV UR10, 0x80 ;  /* 0x00000080000a7882 */ /* 0x000fe20000000000 */
[----:B------:R-:W-:Y:S01]  /*0a80*/  UMOV UR12, UR28 ;  /* 0x0000001c000c7c82 */ /* 0x000fe20008000000 */
[----:B------:R-:W-:Y:S01]  /*0a90*/  UMOV UR13, UR29 ;  /* 0x0000001d000d7c82 */ /* 0x000fe20008000000 */
[----:B------:R-:W-:Y:S01]  /*0aa0*/  UMOV UR11, UR27 ;  /* 0x0000001b000b7c82 */ /* 0x000fe20008000000 */
[----:B------:R-:W-:Y:S01]  /*0ab0*/  UMOV UR34, UR14 ;  /* 0x0000000e00227c82 */ /* 0x000fe20008000000 */
[----:B------:R3:W-:Y:S01]  /*0ac0*/  UTMALDG.4D [UR16], [UR32], desc[URZ] ;  /* 0x00003f10200075b4 */ /* 0x0007e20008019000 */
[----:B------:R-:W-:Y:S01]  /*0ad0*/  ULOP3.LUT UR4, URZ, UR4, URZ, 0x33, !UPT ;  /* 0x000000043f047292 */ /* 0x000fe2000f8e333f */
[----:B------:R-:W-:Y:S01]  /*0ae0*/  ULDC.64 UR6, c[0x0][0x198] ;  /* 0x0000660000067ab9 */ /* 0x000fe20000000a00 */
[----:B------:R-:W-:Y:S01]  /*0af0*/  ULDC.64 UR14, c[0x0][0x198] ;  /* 0x00006600000e7ab9 */ /* 0x000fe20000000a00 */
[----:B------:R-:W-:Y:S01]  /*0b00*/  UMOV UR42, URZ ;  /* 0x0000003f002a7c82 */ /* 0x000fe20008000000 */
[----:B------:R-:W-:Y:S01]  /*0b10*/  UMOV UR44, UR28 ;  /* 0x0000001c002c7c82 */ /* 0x000fe20008000000 */
[----:B------:R-:W-:Y:S01]  /*0b20*/  UMOV UR45, UR29 ;  /* 0x0000001d002d7c82 */ /* 0x000fe20008000000 */
[----:B------:R2:W-:Y:S01]  /*0b30*/  UTMALDG.4D [UR8], [UR34], desc[URZ] ;  /* 0x00003f08220075b4 */ /* 0x0005e20008019000 */
[----:B------:R-:W4:Y:S01]  /*0b40*/  SYNCS.PHASECHK.TRANS64.TRYWAIT P0, [UR41+0x8], R0 ;  /* 0x00000800ff0075a7 */ /* 0x000f220008000169 */
[----:B---3--:R-:W-:Y:S01]  /*0b50*/  ULDC.64 UR16, c[0x0][0x198] ;  /* 0x0000660000107ab9 */ /* 0x008fe20000000a00 */
[----:B------:R-:W-:Y:S01]  /*0b60*/  UMOV UR18, 0x40 ;  /* 0x0000004000127882 */ /* 0x000fe20000000000 */
[----:B--2-4-:R-:W-:Y:S05]  /*0b70*/  @!P0 BRA `(.L_x_4) ;  /* 0x000000a4009c8947 */ /* 0x014fea0003800000 */
.L_x_29:
[----:B------:R-:W-:Y:S01]  /*0b80*/  ELECT P0, URZ, PT ;  /* 0x00000000003f782f */ /* 0x000fe20003800000 */
[----:B------:R-:W-:Y:S02]  /*0b90*/  UIADD3 UR6, UP0, UR6, 0x70, URZ ;  /* 0x0000007006067890 */ /* 0x000fe4000ff1e03f */
[----:B------:R-:W-:Y:S02]  /*0ba0*/  UIADD3 UR4, UR4, UR23, URZ ;  /* 0x0000001704047290 */ /* 0x000fe4000fffe03f */
[----:B------:R-:W-:Y:S02]  /*0bb0*/  UIADD3.X UR7, URZ, UR7, URZ, UP0, !UPT ;  /* 0x000000073f077290 */ /* 0x000fe400087fe43f */
[----:B------:R-:W-:Y:S02]  /*0bc0*/  UISETP.GE.AND UP0, UPT, UR5, 0x2, UPT ;  /* 0x000000020500788c */ /* 0x000fe4000bf06270 */
[----:B------:R-:W-:Y:S02]  /*0bd0*/  UIADD3 UR14, UP1, UR14, 0x70, URZ ;  /* 0x000000700e0e7890 */ /* 0x000fe4000ff3e03f */
[----:B------:R-:W-:-:S02]  /*0be0*/  UIADD3 UR24, UP2, UR16, 0x70, URZ ;  /* 0x0000007010187890 */ /* 0x000fc4000ff5e03f */
[----:B------:R-:W-:Y:S01]  /*0bf0*/  @P0 MOV R0, 0xc000 ;  /* 0x0000c00000000802 */ /* 0x000fe20000000f00 */
[----:B------:R-:W-:Y:S02]  /*0c00*/  USHF.L.U32 UR43, UR4, 0x7, URZ ;  /* 0x00000007042b7899 */ /* 0x000fe4000800063f */
[----:B------:R-:W-:Y:S02]  /*0c10*/  UIADD3 UR40, UR41, 0xc400, URZ ;  /* 0x0000c40029287890 */ /* 0x000fe4000fffe03f */
[----:B------:R2:W-:Y:S01]  /*0c20*/  @P0 SYNCS.ARRIVE.TRANS64 RZ, [UR41], R0 ;  /* 0x00000000ffff09a7 */ /* 0x0005e20008000029 */
[----:B------:R-:W-:Y:S01]  /*0c30*/  PLOP3.LUT P0, PT, PT, PT, UP0, 0x80, 0x0 ;  /* 0x000000000000781c */ /* 0x000fe20003f0f008 */
[----:B------:R-:W-:Y:S02]  /*0c40*/  UIADD3.X UR15, URZ, UR15, URZ, UP1, !UPT ;  /* 0x0000000f3f0f7290 */ /* 0x000fe40008ffe43f */
[----:B------:R-:W-:Y:S02]  /*0c50*/  UIADD3 UR16, UR41, 0x10400, URZ ;  /* 0x0001040029107890 */ /* 0x000fe4000fffe03f */
[----:B------:R-:W-:-:S02]  /*0c60*/  UIADD3.X UR25, URZ, UR17, URZ, UP2, !UPT ;  /* 0x000000113f197290 */ /* 0x000fc400097fe43f */
[----:B------:R-:W-:Y:S02]  /*0c70*/  UIADD3 UR8, UR41, 0x14400, URZ ;  /* 0x0001440029087890 */ /* 0x000fe4000fffe03f */
[----:B------:R3:W-:Y:S01]  /*0c80*/  UTMALDG.4D [UR40], [UR6], desc[URZ] ;  /* 0x00003f28060075b4 */ /* 0x0007e20008019000 */
[----:B------:R-:W-:Y:S01]  /*0c90*/  UMOV UR20, UR28 ;  /* 0x0000001c00147c82 */ /* 0x000fe20008000000 */
[----:B------:R-:W-:Y:S01]  /*0ca0*/  UMOV UR21, UR29 ;  /* 0x0000001d00157c82 */ /* 0x000fe20008000000 */
        /* <DEDUP_REMOVED lines=8> */
[----:B--2---:R-:W-:Y:S01]  /*0d30*/  IMAD.MOV.U32 R0, RZ, RZ, 0x1 ;  /* 0x00000001ff007424 */ /* 0x004fe200078e00ff */
[----:B------:R3:W-:Y:S02]  /*0d40*/  UTMALDG.4D [UR8], [UR24], desc[URZ] ;  /* 0x00003f08180075b4 */ /* 0x0007e40008019000 */
[----:B---3--:R-:W-:Y:S05]  /*0d50*/  @!P0 BRA `(.L_x_5) ;  /* 0x0000000400288947 */ /* 0x008fea0003800000 */
[----:B------:R-:W-:Y:S01]  /*0d60*/  UIADD3 UR5, -UR5, URZ, URZ ;  /* 0x0000003f05057290 */ /* 0x000fe2000fffe13f */
[----:B-1----:R-:W-:Y:S01]  /*0d70*/  IMAD.MOV.U32 R5, RZ, RZ, 0x1 ;  /* 0x00000001ff057424 */ /* 0x002fe200078e00ff */
[----:B------:R-:W-:-:S03]  /*0d80*/  UIADD3 UR27, UR22, -0x100, URZ ;  /* 0xffffff00161b7890 */ /* 0x000fc6000fffe03f */
[----:B------:R-:W-:Y:S01]  /*0d90*/  ULDC.64 UR22, c[0x0][0x198] ;  /* 0x0000660000167ab9 */ /* 0x000fe20000000a00 */
[----:B------:R-:W-:-:S08]  /*0da0*/  IMAD.U32 R4, RZ, RZ, UR5 ;  /* 0x00000005ff047e24 */ /* 0x000fd0000f8e00ff */
.L_x_8:
[----:B------:R-:W-:Y:S01]  /*0db0*/  LOP3.LUT R0, R5, 0x1, RZ, 0x3c, !PT ;  /* 0x0000000105007812 */ /* 0x000fe200078e3cff */
[----:B------:R-:W-:Y:S02]  /*0dc0*/  UIADD3 UR6, UP0, UR22, 0xf0, URZ ;  /* 0x000000f016067890 */ /* 0x000fe4000ff1e03f */
[----:B------:R-:W-:Y:S01]  /*0dd0*/  UIADD3 UR14, UP1, UR22, 0xf0, URZ ;  /* 0x000000f0160e7890 */ /* 0x000fe2000ff3e03f */
[----:B------:R-:W-:-:S04]  /*0de0*/  SHF.L.U32 R2, R0, 0x1f, RZ ;  /* 0x0000001f00027819 */ /* 0x000fc800000006ff */
[----:B------:R-:W1:Y:S02]  /*0df0*/  SYNCS.PHASECHK.TRANS64.TRYWAIT P0, [UR41+0x18], R2 ;  /* 0x00001802ff0075a7 */ /* 0x000e640008000169 */
[----:B-1----:R-:W-:Y:S05]  /*0e00*/  @!P0 BRA `(.L_x_6) ;  /* 0x000000a400188947 */ /* 0x002fea0003800000 */
.L_x_31:
[----:B------:R-:W-:Y:S01]  /*0e10*/  ELECT P0, URZ, PT ;  /* 0x00000000003f782f */ /* 0x000fe20003800000 */
[----:B------:R-:W-:Y:S01]  /*0e20*/  VIADD R4, R4, 0x1 ;  /* 0x0000000104047836 */ /* 0x000fe20000000000 */
[----:B------:R-:W-:Y:S02]  /*0e30*/  UIADD3 UR4, UP2, UR22, 0xf0, URZ ;  /* 0x000000f016047890 */ /* 0x000fe4000ff5e03f */
[----:B------:R-:W-:Y:S02]  /*0e40*/  UIADD3 UR24, UR41, 0x18400, URZ ;  /* 0x0001840029187890 */ /* 0x000fe4000fffe03f */
[----:B------:R-:W-:Y:S01]  /*0e50*/  UIADD3 UR25, UR41, 0x10, URZ ;  /* 0x0000001029197890 */ /* 0x000fe2000fffe03f */
[----:B------:R-:W-:Y:S01]  /*0e60*/  ISETP.NE.AND P1, PT, R4, -0x1, PT ;  /* 0xffffffff0400780c */ /* 0x000fe20003f25270 */
[----:B------:R-:W-:Y:S02]  /*0e70*/  UIADD3.X UR7, URZ, UR23, URZ, UP0, !UPT ;  /* 0x000000173f077290 */ /* 0x000fe400087fe43f */
[----:B------:R-:W-:-:S02]  /*0e80*/  UIADD3 UR16, UR41, 0x1c400, URZ ;  /* 0x0001c40029107890 */ /* 0x000fc4000fffe03f */
[----:B------:R-:W-:Y:S01]  /*0e90*/  UIADD3 UR17, UR41, 0x10, URZ ;  /* 0x0000001029117890 */ /* 0x000fe2000fffe03f */
[----:B------:R-:W-:Y:S01]  /*0ea0*/  @P0 IMAD.MOV.U32 R2, RZ, RZ, 0xc000 ;  /* 0x0000c000ff020424 */ /* 0x000fe200078e00ff */
[----:B------:R-:W-:Y:S02]  /*0eb0*/  UIADD3.X UR15, URZ, UR23, URZ, UP1, !UPT ;  /* 0x000000173f0f7290 */ /* 0x000fe40008ffe43f */
[----:B------:R-:W-:Y:S02]  /*0ec0*/  UIADD3 UR8, UR41, 0x20400, URZ ;  /* 0x0002040029087890 */ /* 0x000fe4000fffe03f */
[----:B------:R2:W-:Y:S01]  /*0ed0*/  @P0 SYNCS.ARRIVE.TRANS64 RZ, [UR41+0x10], R2 ;  /* 0x00001002ffff09a7 */ /* 0x0005e20008000029 */
[----:B------:R-:W-:Y:S02]  /*0ee0*/  UIADD3 UR9, UR41, 0x10, URZ ;  /* 0x0000001029097890 */ /* 0x000fe4000fffe03f */
[----:B------:R-:W-:Y:S01]  /*0ef0*/  UIADD3.X UR5, URZ, UR23, URZ, UP2, !UPT ;  /* 0x000000173f057290 */ /* 0x000fe200097fe43f */
[----:B------:R-:W-:Y:S01]  /*0f00*/  UMOV UR26, URZ ;  /* 0x0000003f001a7c82 */ /* 0x000fe20008000000 */
[----:B------:R-:W-:Y:S01]  /*0f10*/  UMOV UR18, 0x40 ;  /* 0x0000004000127882 */ /* 0x000fe20000000000 */
[----:B------:R-:W-:Y:S01]  /*0f20*/  UMOV UR19, UR27 ;  /* 0x0000001b00137c82 */ /* 0x000fe20008000000 */
[----:B------:R-:W-:Y:S01]  /*0f30*/  UMOV UR20, UR28 ;  /* 0x0000001c00147c82 */ /* 0x000fe20008000000 */
[----:B------:R-:W-:Y:S01]  /*0f40*/  UMOV UR21, UR29 ;  /* 0x0000001d00157c82 */ /* 0x000fe20008000000 */
[----:B--2---:R-:W-:Y:S01]  /*0f50*/  IMAD.U32 R2, R5, -0x80000000, RZ ;  /* 0x8000000005027824 */ /* 0x004fe200078e00ff */
[----:B------:R2:W-:Y:S01]  /*0f60*/  UTMALDG.4D [UR24], [UR6], desc[URZ] ;  /* 0x00003f18060075b4 */ /* 0x0005e20008019000 */
[----:B------:R-:W-:Y:S01]  /*0f70*/  UMOV UR10, 0x80 ;  /* 0x00000080000a7882 */ /* 0x000fe20000000000 */
[----:B------:R-:W-:Y:S01]  /*0f80*/  UMOV UR11, UR27 ;  /* 0x0000001b000b7c82 */ /* 0x000fe20008000000 */
[----:B------:R-:W-:Y:S01]  /*0f90*/  UMOV UR12, UR28 ;  /* 0x0000001c000c7c82 */ /* 0x000fe20008000000 */
[----:B------:R-:W-:Y:S01]  /*0fa0*/  UMOV UR13, UR29 ;  /* 0x0000001d000d7c82 */ /* 0x000fe20008000000 */
[----:B------:R-:W-:Y:S01]  /*0fb0*/  UIADD3 UR35, UR27, 0x80, URZ ;  /* 0x000000801b237890 */ /* 0x000fe2000fffe03f */
[----:B------:R2:W-:Y:S01]  /*0fc0*/  UTMALDG.4D [UR16], [UR14], desc[URZ] ;  /* 0x00003f100e0075b4 */ /* 0x0005e20008019000 */
[----:B------:R2:W-:Y:S01]  /*0fd0*/  UTMALDG.4D [UR8], [UR4], desc[URZ] ;  /* 0x00003f08040075b4 */ /* 0x0005e20008019000 */
[----:B------:R-:W3:Y:S02]  /*0fe0*/  SYNCS.PHASECHK.TRANS64.TRYWAIT P0, [UR41+0x28], R2 ;  /* 0x00002802ff0075a7 */ /* 0x000ee40008000169 */
[----:B--23--:R-:W-:Y:S07]  /*0ff0*/  @!P0 BRA `(.L_x_7) ;  /* 0x000000a000bc8947 */ /* 0x00cfee0003800000 */
.L_x_33:
[----:B------:R-:W-:Y:S01]  /*1000*/  ELECT P0, URZ, PT ;  /* 0x00000000003f782f */ /* 0x000fe20003800000 */
[----:B-1----:R-:W-:Y:S01]  /*1010*/  IMAD.MOV.U32 R5, RZ, RZ, R0 ;  /* 0x000000ffff057224 */ /* 0x002fe200078e0000 */
[----:B------:R-:W-:Y:S02]  /*1020*/  UIADD3 UR4, UP0, UR22, 0x170, URZ ;  /* 0x0000017016047890 */ /* 0x000fe4000ff1e03f */
[----:B------:R-:W-:Y:S02]  /*1030*/  UIADD3 UR6, UP1, UR22, 0x170, URZ ;  /* 0x0000017016067890 */ /* 0x000fe4000ff3e03f */
[----:B------:R-:W-:Y:S02]  /*1040*/  UIADD3 UR14, UP2, UR22, 0x170, URZ ;  /* 0x00000170160e7890 */ /* 0x000fe4000ff5e03f */
[----:B------:R-:W-:Y:S02]  /*1050*/  UIADD3 UR32, UR41, 0x400, URZ ;  /* 0x0000040029207890 */ /* 0x000fe4000fffe03f */
[----:B------:R-:W-:-:S02]  /*1060*/  UIADD3 UR33, UR41, 0x20, URZ ;  /* 0x0000002029217890 */ /* 0x000fc4000fffe03f */
[----:B------:R-:W-:Y:S01]  /*1070*/  UIADD3.X UR5, URZ, UR23, URZ, UP0, !UPT ;  /* 0x000000173f057290 */ /* 0x000fe200087fe43f */
[----:B------:R-:W-:Y:S01]  /*1080*/  @P0 MOV R2, 0xc000 ;  /* 0x0000c00000020802 */ /* 0x000fe20000000f00 */
[----:B------:R-:W-:Y:S02]  /*1090*/  UIADD3 UR16, UR41, 0x4400, URZ ;  /* 0x0000440029107890 */ /* 0x000fe4000fffe03f */
[----:B------:R-:W-:Y:S02]  /*10a0*/  UIADD3 UR17, UR41, 0x20, URZ ;  /* 0x0000002029117890 */ /* 0x000fe4000fffe03f */
[----:B------:R2:W-:Y:S01]  /*10b0*/  @P0 SYNCS.ARRIVE.TRANS64 RZ, [UR41+0x20], R2 ;  /* 0x00002002ffff09a7 */ /* 0x0005e20008000029 */
[----:B------:R-:W-:Y:S02]  /*10c0*/  UIADD3.X UR7, URZ, UR23, URZ, UP1, !UPT ;  /* 0x000000173f077290 */ /* 0x000fe40008ffe43f */
[----:B------:R-:W-:Y:S02]  /*10d0*/  UIADD3 UR8, UR41, 0x8400, URZ ;  /* 0x0000840029087890 */ /* 0x000fe4000fffe03f */
[----:B------:R-:W-:-:S02]  /*10e0*/  UIADD3 UR9, UR41, 0x20, URZ ;  /* 0x0000002029097890 */ /* 0x000fc4000fffe03f */
[----:B------:R-:W-:Y:S01]  /*10f0*/  UIADD3.X UR15, URZ, UR23, URZ, UP2, !UPT ;  /* 0x000000173f0f7290 */ /* 0x000fe200097fe43f */
[----:B------:R-:W-:Y:S01]  /*1100*/  UMOV UR34, URZ ;  /* 0x0000003f00227c82 */ /* 0x000fe20008000000 */
[----:B------:R-:W-:Y:S01]  /*1110*/  UMOV UR36, UR28 ;  /* 0x0000001c00247c82 */ /* 0x000fe20008000000 */
[----:B------:R-:W-:Y:S01]  /*1120*/  UMOV UR37, UR29 ;  /* 0x0000001d00257c82 */ /* 0x000fe20008000000 */
[----:B------:R-:W-:Y:S01]  /*1130*/  UMOV UR18, 0x40 ;  /* 0x0000004000127882 */ /* 0x000fe20000000000 */
[----:B------:R-:W-:Y:S01]  /*1140*/  UMOV UR19, UR35 ;  /* 0x0000002300137c82 */ /* 0x000fe20008000000 */
[----:B------:R-:W-:Y:S01]  /*1150*/  UMOV UR20, UR28 ;  /* 0x0000001c00147c82 */ /* 0x000fe20008000000 */
[----:B------:R-:W-:Y:S01]  /*1160*/  UMOV UR21, UR29 ;  /* 0x0000001d00157c82 */ /* 0x000fe20008000000 */
[----:B------:R2:W-:Y:S01]  /*1170*/  UTMALDG.4D [UR32], [UR4], desc[URZ] ;  /* 0x00003f20040075b4 */ /* 0x0005e20008019000 */
[----:B------:R-:W-:Y:S01]  /*1180*/  UMOV UR10, 0x80 ;  /* 0x00000080000a7882 */ /* 0x000fe20000000000 */
[----:B------:R-:W-:Y:S01]  /*1190*/  UMOV UR12, UR28 ;  /* 0x0000001c000c7c82 */ /* 0x000fe20008000000 */
[----:B------:R-:W-:Y:S01]  /*11a0*/  UMOV UR13, UR29 ;  /* 0x0000001d000d7c82 */ /* 0x000fe20008000000 */
[----:B------:R-:W-:Y:S01]  /*11b0*/  UMOV UR11, UR35 ;  /* 0x00000023000b7c82 */ /* 0x000fe20008000000 */
[----:B------:R-:W-:Y:S01]  /*11c0*/  UIADD3 UR27, UR27, -0x80, URZ ;  /* 0xffffff801b1b7890 */ /* 0x000fe2000fffe03f */
[----:B------:R2:W-:Y:S01]  /*11d0*/  UTMALDG.4D [UR16], [UR6], desc[URZ] ;  /* 0x00003f10060075b4 */ /* 0x0005e20008019000 */
[----:B------:R2:W-:Y:S02]  /*11e0*/  UTMALDG.4D [UR8], [UR14], desc[URZ] ;  /* 0x00003f080e0075b4 */ /* 0x0005e40008019000 */
[----:B--2---:R-:W-:Y:S08]  /*11f0*/  @P1 BRA `(.L_x_8) ;  /* 0xfffffff800ec1947 */ /* 0x004ff0000383ffff */
.L_x_5:
[----:B------:R-:W-:Y:S01]  /*1200*/  IMAD.U32 R2, R0, -0x80000000, RZ ;  /* 0x8000000000027824 */ /* 0x000fe200078e00ff */
[----:B------:R-:W-:Y:S01]  /*1210*/  ULDC.64 UR4, c[0x0][0x198] ;  /* 0x0000660000047ab9 */ /* 0x000fe20000000a00 */
[----:B------:R-:W-:Y:S02]  /*1220*/  UIADD3 UR24, UR41, 0x400, URZ ;  /* 0x0000040029187890 */ /* 0x000fe4000fffe03f */
[----:B------:R-:W2:Y:S01]  /*1230*/  SYNCS.PHASECHK.TRANS64.TRYWAIT P0, [UR41+0x28], R2 ;  /* 0x00002802ff0075a7 */ /* 0x000ea20008000169 */
[----:B------:R-:W-:Y:S01]  /*1240*/  UIADD3 UR25, UR41, 0x20, URZ ;  /* 0x0000002029197890 */ /* 0x000fe2000fffe03f */
[----:B------:R-:W-:Y:S01]  /*1250*/  ULDC.64 UR10, c[0x0][0x198] ;  /* 0x00006600000a7ab9 */ /* 0x000fe20000000a00 */
[----:B------:R-:W-:Y:S01]  /*1260*/  ULDC.64 UR12, c[0x0][0x198] ;  /* 0x00006600000c7ab9 */ /* 0x000fe20000000a00 */
[----:B------:R-:W-:Y:S01]  /*1270*/  UMOV UR26, URZ ;  /* 0x0000003f001a7c82 */ /* 0x000fe20008000000 */
[----:B------:R-:W-:Y:S01]  /*1280*/  UMOV UR27, URZ ;  /* 0x0000003f001b7c82 */ /* 0x000fe20008000000 */
[----:B--2---:R-:W-:Y:S07]  /*1290*/  @!P0 BRA `(.L_x_9) ;  /* 0x000000a000308947 */ /* 0x004fee0003800000 */
.L_x_35:
[----:B------:R-:W-:Y:S01]  /*12a0*/  ELECT P0, URZ, PT ;  /* 0x00000000003f782f */ /* 0x000fe20003800000 */
[----:B------:R-:W-:Y:S02]  /*12b0*/  UIADD3 UR6, UP0, UR4, 0x170, URZ ;  /* 0x0000017004067890 */ /* 0x000fe4000ff1e03f */
[----:B------:R-:W-:Y:S02]  /*12c0*/  UIADD3 UR14, UP1, UR10, 0x170, URZ ;  /* 0x000001700a0e7890 */ /* 0x000fe4000ff3e03f */
[----:B------:R-:W-:Y:S02]  /*12d0*/  UIADD3.X UR7, URZ, UR5, URZ, UP0, !UPT ;  /* 0x000000053f077290 */ /* 0x000fe400087fe43f */
[----:B------:R-:W-:Y:S02]  /*12e0*/  UIADD3 UR4, UP0, UR12, 0x170, URZ ;  /* 0x000001700c047890 */ /* 0x000fe4000ff1e03f */
[----:B------:R-:W-:Y:S02]  /*12f0*/  UIADD3 UR16, UR41, 0x4400, URZ ;  /* 0x0000440029107890 */ /* 0x000fe4000fffe03f */
[----:B------:R-:W-:-:S02]  /*1300*/  UIADD3 UR17, UR41, 0x20, URZ ;  /* 0x0000002029117890 */ /* 0x000fc4000fffe03f */
[----:B------:R-:W-:Y:S01]  /*1310*/  @P0 IMAD.MOV.U32 R2, RZ, RZ, 0xc000 ;  /* 0x0000c000ff020424 */ /* 0x000fe200078e00ff */
[----:B------:R-:W-:Y:S02]  /*1320*/  UIADD3.X UR15, URZ, UR11, URZ, UP1, !UPT ;  /* 0x0000000b3f0f7290 */ /* 0x000fe40008ffe43f */
[----:B------:R-:W-:Y:S02]  /*1330*/  UIADD3 UR8, UR41, 0x8400, URZ ;  /* 0x0000840029087890 */ /* 0x000fe4000fffe03f */
[----:B------:R2:W-:Y:S01]  /*1340*/  @P0 SYNCS.ARRIVE.TRANS64 RZ, [UR41+0x20], R2 ;  /* 0x00002002ffff09a7 */ /* 0x0005e20008000029 */
[----:B------:R-:W-:Y:S01]  /*1350*/  UIADD3 UR9, UR41, 0x20, URZ ;  /* 0x0000002029097890 */ /* 0x000fe2000fffe03f */
[----:B------:R3:W-:Y:S01]  /*1360*/  UTMALDG.4D [UR24], [UR6], desc[URZ] ;  /* 0x00003f18060075b4 */ /* 0x0007e20008019000 */
[----:B------:R-:W-:Y:S01]  /*1370*/  UIADD3.X UR5, URZ, UR13, URZ, UP0, !UPT ;  /* 0x0000000d3f057290 */ /* 0x000fe200087fe43f */
[----:B------:R-:W-:Y:S01]  /*1380*/  UMOV UR18, 0x40 ;  /* 0x0000004000127882 */ /* 0x000fe20000000000 */
[----:B------:R-:W-:Y:S01]  /*1390*/  UMOV UR19, URZ ;  /* 0x0000003f00137c82 */ /* 0x000fe20008000000 */
[----:B------:R-:W-:Y:S01]  /*13a0*/  UMOV UR20, UR28 ;  /* 0x0000001c00147c82 */ /* 0x000fe20008000000 */
[----:B------:R-:W-:Y:S01]  /*13b0*/  UMOV UR21, UR29 ;  /* 0x0000001d00157c82 */ /* 0x000fe20008000000 */
[----:B------:R-:W-:Y:S01]  /*13c0*/  UMOV UR10, 0x80 ;  /* 0x00000080000a7882 */ /* 0x000fe20000000000 */
[----:B------:R-:W-:Y:S01]  /*13d0*/  UMOV UR11, URZ ;  /* 0x0000003f000b7c82 */ /* 0x000fe20008000000 */
[----:B------:R-:W-:Y:S01]  /*13e0*/  UMOV UR12, UR28 ;  /* 0x0000001c000c7c82 */ /* 0x000fe20008000000 */
[----:B------:R-:W-:Y:S01]  /*13f0*/  UMOV UR13, UR29 ;  /* 0x0000001d000d7c82 */ /* 0x000fe20008000000 */
[----:B------:R3:W-:Y:S01]  /*1400*/  UTMALDG.4D [UR16], [UR14], desc[URZ] ;  /* 0x00003f100e0075b4 */ /* 0x0007e20008019000 */
[----:B--2---:R-:W-:Y:S01]  /*1410*/  LOP3.LUT R2, R0, 0x1, RZ, 0x3c, !PT ;  /* 0x0000000100027812 */ /* 0x004fe200078e3cff */
[----:B------:R3:W-:Y:S02]  /*1420*/  UTMALDG.4D [UR8], [UR4], desc[URZ] ;  /* 0x00003f08040075b4 */ /* 0x0007e40008019000 */
[----:B---3--:R-:W-:-:S04]  /*1430*/  NOP ;  /* 0x0000000000007918 */ /* 0x008fc80000000000 */
.L_x_2:
[----:B-1----:R-:W1:Y:S01]  /*1440*/  S2R R3, SR_CgaCtaId ;  /* 0x0000000000037919 */ /* 0x002e620000008800 */
[----:B------:R-:W-:Y:S02]  /*1450*/  MOV R0, 0x400 ;  /* 0x0000040000007802 */ /* 0x000fe40000000f00 */
[----:B------:R-:W-:Y:S02]  /*1460*/  SHF.L.U32 R2, R2, 0x1f, RZ ;  /* 0x0000001f02027819 */ /* 0x000fe400000006ff */
[----:B-1----:R-:W-:-:S04]  /*1470*/  LEA R5, R3, R0, 0x18 ;  /* 0x0000000003057211 */ /* 0x002fc800078ec0ff */
[----:B------:R-:W1:Y:S02]  /*1480*/  SYNCS.PHASECHK.TRANS64.TRYWAIT P0, [R5+URZ+0x28], R2 ;  /* 0x00002802050075a7 */ /* 0x000e64000800017f */
[----:B-1----:R-:W-:Y:S05]  /*1490*/  @!P0 BRA `(.L_x_10) ;  /* 0x0000009c00cc8947 */ /* 0x002fea0003800000 */
.L_x_37:
[----:B------:R-:W-:-:S13]  /*14a0*/  ELECT P0, URZ, PT ;  /* 0x00000000003f782f */ /* 0x000fda0003800000 */
[----:B------:R-:W-:Y:S05]  /*14b0*/  @!P0 EXIT ;  /* 0x000000000000894d */ /* 0x000fea0003800000 */
[----:B------:R-:W-:-:S04]  /*14c0*/  IMAD.MOV.U32 R0, RZ, RZ, 0xc000 ;  /* 0x0000c000ff007424 */ /* 0x000fc800078e00ff */
[----:B------:R-:W-:Y:S01]  /*14d0*/  SYNCS.ARRIVE.TRANS64 RZ, [R5+URZ+0x20], R0 ;  /* 0x0000200005ff79a7 */ /* 0x000fe2000800003f */
[----:B------:R-:W-:Y:S05]  /*14e0*/  EXIT ;  /* 0x000000000000794d */ /* 0x000fea0003800000 */
.L_x_1:
[----:B------:R-:W-:-:S08]  /*14f0*/  NOP ;  /* 0x0000000000007918 */ /* 0x000fd00000000000 */
[----:B------:R-:W1:Y:S02]  /*1500*/  USETMAXREG.TRY_ALLOC.CTAPOOL UP0, 0xf0 ;  /* 0x000000f0000079c8 */ /* 0x000e640008000600 */
[----:B-1----:R-:W-:-:S13]  /*1510*/  PLOP3.LUT P0, PT, PT, PT, UP0, 0x80, 0x0 ;  /* 0x000000000000781c */ /* 0x002fda0003f0f008 */
[----:B------:R-:W-:Y:S05]  /*1520*/  @!P0 BRA `(.L_x_1) ;  /* 0xfffffffc00f08947 */ /* 0x000fea000383ffff */
[----:B------:R-:W-:Y:S01]  /*1530*/  VIADD R2, R12, 0xffffff80 ;  /* 0xffffff800c027836 */ /* 0x000fe20000000000 */
[----:B------:R-:W1:Y:S01]  /*1540*/  S2UR UR17, SR_CTAID.X ;  /* 0x00000000001179c3 */ /* 0x000e620000002500 */
[----:B------:R-:W-:Y:S01]  /*1550*/  ULDC UR14, c[0x0][0x4b8] ;  /* 0x00012e00000e7ab9 */ /* 0x000fe20000000800 */
[----:B------:R-:W-:Y:S01]  /*1560*/  UMOV UR60, 0x400 ;  /* 0x00000400003c7882 */ /* 0x000fe20000000000 */
[----:B------:R-:W-:Y:S01]  /*1570*/  ULDC UR13, c[0x0][0x4b4] ;  /* 0x00012d00000d7ab9 */ /* 0x000fe20000000800 */
[----:B------:R-:W-:Y:S01]  /*1580*/  PRMT R3, R2, 0x9910, RZ ;  /* 0x0000991002037816 */ /* 0x000fe200000000ff */
[----:B------:R-:W-:Y:S01]  /*1590*/  UMOV UR55, 0x40000040 ;  /* 0x4000004000377882 */ /* 0x000fe20000000000 */
[----:B------:R-:W-:Y:S01]  /*15a0*/  UMOV UR51, 0x40000040 ;  /* 0x4000004000337882 */ /* 0x000fe20000000000 */
[----:B------:R-:W-:Y:S01]  /*15b0*/  UMOV UR47, 0x40000040 ;  /* 0x40000040002f7882 */ /* 0x000fe20000000000 */
[----:B------:R-:W-:Y:S01]  /*15c0*/  SHF.R.S32.HI R3, RZ, 0xf, R3 ;  /* 0x0000000fff037819 */ /* 0x000fe20000011403 */
[----:B------:R-:W2:Y:S01]  /*15d0*/  S2UR UR4, SR_CgaCtaId ;  /* 0x00000000000479c3 */ /* 0x000ea20000008800 */
[----:B------:R-:W-:Y:S01]  /*15e0*/  UMOV UR43, 0x40000040 ;  /* 0x40000040002b7882 */ /* 0x000fe20000000000 */
[----:B------:R-:W-:Y:S01]  /*15f0*/  UMOV UR39, 0x40000040 ;  /* 0x4000004000277882 */ /* 0x000fe20000000000 */
[----:B------:R-:W-:Y:S01]  /*1600*/  LOP3.LUT R3, R3, 0xffff, RZ, 0xc0, !PT ;  /* 0x0000ffff03037812 */ /* 0x000fe200078ec0ff */
[----:B------:R-:W-:Y:S01]  /*1610*/  UMOV UR35, 0x40000040 ;  /* 0x4000004000237882 */ /* 0x000fe20000000000 */
[----:B------:R-:W-:Y:S01]  /*1620*/  UMOV UR31, 0x40000040 ;  /* 0x40000040001f7882 */ /* 0x000fe20000000000 */
[----:B------:R-:W-:Y:S01]  /*1630*/  UMOV UR27, 0x40000040 ;  /* 0x40000040001b7882 */ /* 0x000fe20000000000 */
[----:B------:R-:W-:Y:S01]  /*1640*/  LEA.HI R3, R3, R2, RZ, 0x17 ;  /* 0x0000000203037211 */ /* 0x000fe200078fb8ff */
[----:B------:R-:W-:Y:S01]  /*1650*/  UMOV UR23, 0x40000040 ;  /* 0x4000004000177882 */ /* 0x000fe20000000000 */
[----:B------:R-:W-:Y:S01]  /*1660*/  UMOV UR19, 0x40000040 ;  /* 0x4000004000137882 */ /* 0x000fe20000000000 */
[----:B------:R-:W-:Y:S01]  /*1670*/  UMOV UR53, 0x40000040 ;  /* 0x4000004000357882 */ /* 0x000fe20000000000 */
[----:B------:R-:W-:Y:S01]  /*1680*/  PRMT R4, R3, 0x9910, RZ ;  /* 0x0000991003047816 */ /* 0x000fe200000000ff */
[----:B------:R-:W-:Y:S01]  /*1690*/  UMOV UR49, 0x40000040 ;  /* 0x4000004000317882 */ /* 0x000fe20000000000 */
[----:B------:R-:W-:Y:S01]  /*16a0*/  UMOV UR45, 0x40000040 ;  /* 0x40000040002d7882 */ /* 0x000fe20000000000 */
[----:B------:R-:W-:Y:S01]  /*16b0*/  UMOV UR41, 0x40000040 ;  /* 0x4000004000297882 */ /* 0x000fe20000000000 */
[----:B------:R-:W-:Y:S01]  /*16c0*/  SHF.R.S32.HI R4, RZ, 0x7, R4 ;  /* 0x00000007ff047819 */ /* 0x000fe20000011404 */
[----:B-1----:R-:W-:Y:S01]  /*16d0*/  UIMAD.WIDE.U32 UR14, UR17, UR14, URZ ;  /* 0x0000000e110e72a5 */ /* 0x002fe2000f8e003f */
[----:B------:R-:W-:-:S02]  /*16e0*/  UMOV UR37, 0x40000040 ;  /* 0x4000004000257882 */ /* 0x000fc40000000000 */
[----:B------:R-:W-:Y:S01]  /*16f0*/  PRMT R5, R4, 0x9910, RZ ;  /* 0x0000991004057816 */ /* 0x000fe200000000ff */
[----:B------:R-:W-:Y:S01]  /*1700*/  UIADD3 UR11, -UR15, UR17, URZ ;  /* 0x000000110f0b7290 */ /* 0x000fe2000fffe13f */
[----:B------:R-:W-:Y:S01]  /*1710*/  LOP3.LUT R4, R3, 0xff80, RZ, 0xc0, !PT ;  /* 0x0000ff8003047812 */ /* 0x000fe200078ec0ff */
[----:B------:R-:W-:Y:S01]  /*1720*/  UMOV UR33, 0x40000040 ;  /* 0x4000004000217882 */ /* 0x000fe20000000000 */
[----:B------:R-:W-:Y:S01]  /*1730*/  UMOV UR29, 0x40000040 ;  /* 0x40000040001d7882 */ /* 0x000fe20000000000 */
[----:B------:R-:W-:Y:S01]  /*1740*/  IMAD.MOV.U32 R3, RZ, RZ, R5 ;  /* 0x000000ffff037224 */ /* 0x000fe200078e0005 */
[----:B------:R-:W-:Y:S01]  /*1750*/  USHF.R.U32.HI UR11, URZ, UR18, UR11 ;  /* 0x000000123f0b7299 */ /* 0x000fe2000801160b */
[----:B------:R-:W-:Y:S01]  /*1760*/  IADD3 R4, RZ, -R4, RZ ;  /* 0x80000004ff047210 */ /* 0x000fe20007ffe0ff */
[----:B--2---:R-:W-:Y:S01]  /*1770*/  ULEA UR60, UR4, UR60, 0x18 ;  /* 0x0000003c043c7291 */ /* 0x004fe2000f8ec03f */
[C---:B------:R-:W-:Y:S01]  /*1780*/  IMAD.SHL.U32 R5, R3.reuse, 0x80, RZ ;  /* 0x0000008003057824 */ /* 0x040fe200078e00ff */
[----:B------:R-:W-:Y:S01]  /*1790*/  UIADD3 UR11, UR15, UR11, URZ ;  /* 0x0000000b0f0b7290 */ /* 0x000fe2000fffe03f */
[----:B------:R-:W-:Y:S01]  /*17a0*/  PRMT R7, R4, 0x7710, RZ ;  /* 0x0000771004077816 */ /* 0x000fe200000000ff */
[----:B------:R-:W-:Y:S01]  /*17b0*/  ULDC UR18, c[0x0][0x4cc] ;  /* 0x0001330000127ab9 */ /* 0x000fe20000000800 */
[----:B------:R-:W-:Y:S01]  /*17c0*/  ULDC.64 UR14, c[0x0][0x4a8] ;  /* 0x00012a00000e7ab9 */ /* 0x000fe20000000a00 */
[C---:B------:R-:W-:Y:S01]  /*17d0*/  ISETP.NE.AND P0, PT, R2.reuse, R5, PT ;  /* 0x000000050200720c */ /* 0x040fe20003f05270 */
[----:B------:R-:W-:Y:S01]  /*17e0*/  USHF.R.U32.HI UR16, URZ, UR10, UR11 ;  /* 0x0000000a3f107299 */ /* 0x000fe2000801160b */
[----:B------:R-:W-:Y:S01]  /*17f0*/  IMAD.IADD R4, R2, 0x1, R7 ;  /* 0x0000000102047824 */ /* 0x000fe200078e0207 */
[----:B------:R-:W-:Y:S01]  /*1800*/  UMOV UR25, 0x40000040 ;  /* 0x4000004000197882 */ /* 0x000fe20000000000 */
[----:B------:R-:W-:Y:S01]  /*1810*/  ISETP.LT.U32.AND P0, PT, R12, 0x80, P0 ;  /* 0x000000800c00780c */ /* 0x000fe20000701070 */
[----:B------:R-:W-:Y:S01]  /*1820*/  UISETP.GE.AND UP0, UPT, UR16, UR18, UPT ;  /* 0x000000121000728c */ /* 0x000fe2000bf06270 */
[----:B------:R-:W-:Y:S01]  /*1830*/  VIADD R2, R3, 0xffffffff ;  /* 0xffffffff03027836 */ /* 0x000fe20000000000 */
[----:B------:R-:W-:Y:S01]  /*1840*/  UIADD3 UR4, -UR16, URZ, URZ ;  /* 0x0000003f10047290 */ /* 0x000fe2000fffe13f */
[----:B------:R-:W-:Y:S01]  /*1850*/  PRMT R5, R4, 0x8880, RZ ;  /* 0x0000888004057816 */ /* 0x000fe200000000ff */
[----:B------:R-:W-:-:S02]  /*1860*/  USEL UR6, UR7, UR6, !UP0 ;  /* 0x0000000607067287 */ /* 0x000fc4000c000000 */
[----:B------:R-:W-:Y:S01]  /*1870*/  UIMAD UR13, UR4, UR13, UR17 ;  /* 0x0000000d040d72a4 */ /* 0x000fe2000f8e0211 */
[----:B------:R-:W-:Y:S01]  /*1880*/  PRMT R5, R5, 0x7710, RZ ;  /* 0x0000771005057816 */ /* 0x000fe200000000ff */
[----:B------:R-:W-:Y:S02]  /*1890*/  USEL UR4, UR8, UR9, !UP0 ;  /* 0x0000000908047287 */ /* 0x000fe4000c000000 */
[----:B------:R-:W-:Y:S01]  /*18a0*/  ULOP3.LUT UR6, UR6, 0xff, URZ, 0xc0, !UPT ;  /* 0x000000ff06067892 */ /* 0x000fe2000f8ec03f */
[----:B------:R-:W-:Y:S01]  /*18b0*/  SHF.R.U32.HI R5, RZ, 0x7, R5 ;  /* 0x00000007ff057819 */ /* 0x000fe20000011605 */
[----:B------:R-:W-:Y:S01]  /*18c0*/  @UP0 ULDC UR15, c[0x0][0x4c4] ;  /* 0x00013100000f0ab9 */ /* 0x000fe20000000800 */
[----:B------:R-:W-:Y:S01]  /*18d0*/  @!P0 IADD3 R2, R3, RZ, RZ ;  /* 0x000000ff03028210 */ /* 0x000fe20007ffe0ff */
[----:B------:R-:W-:Y:S01]  /*18e0*/  UIMAD.WIDE.U32 UR8, UR13, UR15, URZ ;  /* 0x0000000f0d0872a5 */ /* 0x000fe2000f8e003f */
[----:B------:R-:W-:Y:S01]  /*18f0*/  LOP3.LUT R5, R5, 0xff, RZ, 0xc0, !PT ;  /* 0x000000ff05057812 */ /* 0x000fe200078ec0ff */
[----:B------:R-:W-:-:S02]  /*1900*/  ULOP3.LUT UR15, UR4, 0xff, URZ, 0xc0, !UPT ;  /* 0x000000ff040f7892 */ /* 0x000fc4000f8ec03f */
[----:B------:R-:W-:Y:S01]  /*1910*/  UIADD3 UR4, UR13, -UR9, URZ ;  /* 0x800000090d047290 */ /* 0x000fe2000fffe03f */
[----:B------:R1:W2:Y:S01]  /*1920*/  SHFL.IDX PT, R8, R2, RZ, 0x1f ;  /* 0x00001fff02087589 */ /* 0x0002a200000e0000 */
[CC--:B------:R-:W-:Y:S01]  /*1930*/  LEA.HI R6, R5.reuse, R4.reuse, RZ, 0x1a ;  /* 0x0000000405067211 */ /* 0x0c0fe200078fd0ff */
[----:B------:R-:W-:Y:S01]  /*1940*/  @UP0 ULDC UR14, c[0x0][0x4c0] ;  /* 0x00013000000e0ab9 */ /* 0x000fe20000000800 */
[----:B------:R-:W-:Y:S01]  /*1950*/  USHF.R.U32.HI UR4, URZ, UR6, UR4 ;  /* 0x000000063f047299 */ /* 0x000fe20008011604 */
[----:B------:R-:W-:Y:S01]  /*1960*/  LEA.HI R5, R5, R4, RZ, 0x1d ;  /* 0x0000000405057211 */ /* 0x000fe200078fe8ff */
[----:B------:R-:W-:Y:S01]  /*1970*/  ULDC.64 UR10, c[0x0][0x498] ;  /* 0x00012600000a7ab9 */ /* 0x000fe20000000a00 */
[C---:B------:R-:W-:Y:S01]  /*1980*/  PRMT R7, R6.reuse, 0x8880, RZ ;  /* 0x0000888006077816 */ /* 0x040fe200000000ff */
[----:B------:R-:W-:Y:S01]  /*1990*/  UIADD3 UR9, UR9, UR4, URZ ;  /* 0x0000000409097290 */ /* 0x000fe2000fffe03f */
[----:B------:R-:W-:Y:S01]  /*19a0*/  LOP3.LUT R6, R6, 0xfffc, RZ, 0xc0, !PT ;  /* 0x0000fffc06067812 */ /* 0x000fe200078ec0ff */
[----:B------:R-:W-:Y:S01]  /*19b0*/  UIADD3 UR4, UR60, 0x18400, URZ ;  /* 0x000184003c047890 */ /* 0x000fe2000fffe03f */
[----:B-1----:R-:W-:Y:S01]  /*19c0*/  SHF.R.S32.HI R2, RZ, 0x2, R7 ;  /* 0x00000002ff027819 */ /* 0x002fe20000011407 */
[----:B------:R-:W-:-:S02]  /*19d0*/  USHF.R.U32.HI UR15, URZ, UR15, UR9 ;  /* 0x0000000f3f0f7299 */ /* 0x000fc40008011609 */
[----:B------:R-:W-:Y:S01]  /*19e0*/  USHF.R.U32.HI UR4, URZ, 0x4, UR4 ;  /* 0x000000043f047899 */ /* 0x000fe20008011604 */
[----:B------:R-:W-:Y:S01]  /*19f0*/  LOP3.LUT R7, R2, 0xffff, RZ, 0xc0, !PT ;  /* 0x0000ffff02077812 */ /* 0x000fe200078ec0ff */
[----:B------:R-:W-:Y:S02]  /*1a00*/  UIADD3 UR6, -UR15, URZ, URZ ;  /* 0x0000003f0f067290 */ /* 0x000fe4000fffe13f */
[----:B------:R-:W-:Y:S01]  /*1a10*/  ULOP3.LUT UR4, UR4, 0x3fc0, URZ, 0xc0, !UPT ;  /* 0x00003fc004047892 */ /* 0x000fe2000f8ec03f */
[----:B------:R-:W-:Y:S01]  /*1a20*/  SHF.R.U32.HI R7, RZ, 0x5, R7 ;  /* 0x00000005ff077819 */ /* 0x000fe20000011607 */
[----:B------:R-:W-:Y:S02]  /*1a30*/  UIMAD UR6, UR14, UR6, UR13 ;  /* 0x000000060e0672a4 */ /* 0x000fe4000f8e020d */
[----:B------:R-:W-:Y:S01]  /*1a40*/  ULOP3.LUT UR14, UR4, 0x10000, URZ, 0xfc, !UPT ;  /* 0x00010000040e7892 */ /* 0x000fe2000f8efc3f */
[----:B------:R-:W-:Y:S01]  /*1a50*/  LOP3.LUT R7, R7, 0x7, RZ, 0xc0, !PT ;  /* 0x0000000707077812 */ /* 0x000fe200078ec0ff */
[----:B------:R-:W-:Y:S01]  /*1a60*/  UIMAD UR10, UR16, UR10, UR6 ;  /* 0x0000000a100a72a4 */ /* 0x000fe2000f8e0206 */
[----:B--2---:R-:W-:Y:S01]  /*1a70*/  R2UR UR4, R8 ;  /* 0x00000000080472ca */ /* 0x004fe200000e0000 */
[----:B------:R-:W-:Y:S01]  /*1a80*/  ULDC UR8, c[0x0][0x4a0] ;  /* 0x0001280000087ab9 */ /* 0x000fe20000000800 */
[----:B------:R-:W1:Y:S01]  /*1a90*/  LDC R8, c[0x0][0x488] ;  /* 0x00012200ff087b82 */ /* 0x000e620000000800 */
[----:B------:R-:W-:Y:S01]  /*1aa0*/  IMAD.IADD R7, R2, 0x1, R7 ;  /* 0x0000000102077824 */ /* 0x000fe200078e0207 */
[----:B------:R-:W-:-:S02]  /*1ab0*/  UIMAD.WIDE.U32 UR8, UR10, UR8, URZ ;  /* 0x000000080a0872a5 */ /* 0x000fc4000f8e003f */
[----:B------:R-:W-:Y:S02]  /*1ac0*/  ULOP3.LUT UR54, UR14, 0x2, URZ, 0xfc, !UPT ;  /* 0x000000020e367892 */ /* 0x000fe4000f8efc3f */
[----:B------:R-:W-:Y:S01]  /*1ad0*/  LOP3.LUT R7, R7, 0xfff8, RZ, 0xc0, !PT ;  /* 0x0000fff807077812 */ /* 0x000fe200078ec0ff */
[----:B------:R-:W-:Y:S02]  /*1ae0*/  UIADD3 UR7, UR10, -UR9, URZ ;  /* 0x800000090a077290 */ /* 0x000fe4000fffe03f */
[----:B------:R-:W-:Y:S02]  /*1af0*/  ULOP3.LUT UR50, UR14, 0x4, URZ, 0xfc, !UPT ;  /* 0x000000040e327892 */ /* 0x000fe4000f8efc3f */
[----:B------:R-:W-:Y:S01]  /*1b00*/  USHF.L.U32 UR4, UR4, 0x7, URZ ;  /* 0x0000000704047899 */ /* 0x000fe2000800063f */
[----:B------:R-:W-:Y:S01]  /*1b10*/  IMAD.MOV R7, RZ, RZ, -R7 ;  /* 0x000000ffff077224 */ /* 0x000fe200078e0a07 */
[----:B------:R-:W-:Y:S02]  /*1b20*/  USHF.R.U32.HI UR7, URZ, UR5, UR7 ;  /* 0x000000053f077299 */ /* 0x000fe40008011607 */
[----:B------:R-:W-:-:S02]  /*1b30*/  USHF.R.S32.HI UR13, URZ, 0x7, UR4 ;  /* 0x000000073f0d7899 */ /* 0x000fc40008011404 */
[----:B------:R-:W-:Y:S01]  /*1b40*/  PRMT R7, R7, 0x7710, RZ ;  /* 0x0000771007077816 */ /* 0x000fe200000000ff */
[----:B------:R-:W-:Y:S02]  /*1b50*/  UIADD3 UR7, UR9, UR7, URZ ;  /* 0x0000000709077290 */ /* 0x000fe4000fffe03f */
[----:B------:R-:W-:Y:S02]  /*1b60*/  ULEA.HI UR4, UR4, UR13, URZ, 0x1 ;  /* 0x0000000d04047291 */ /* 0x000fe4000f8f083f */
[----:B------:R-:W-:Y:S01]  /*1b70*/  IMAD.IADD R2, R2, 0x1, R7 ;  /* 0x0000000102027824 */ /* 0x000fe200078e0207 */
[----:B------:R-:W-:Y:S01]  /*1b80*/  PRMT R7, R5, 0x8880, RZ ;  /* 0x0000888005077816 */ /* 0x000fe200000000ff */
[----:B------:R-:W-:Y:S01]  /*1b90*/  ULOP3.LUT UR4, UR4, 0xfffffffe, URZ, 0xc0, !UPT ;  /* 0xfffffffe04047892 */ /* 0x000fe2000f8ec03f */
[----:B-1----:R-:W-:Y:S01]  /*1ba0*/  ISETP.LE.AND P0, PT, R8, UR17, PT ;  /* 0x0000001108007c0c */ /* 0x002fe2000bf03270 */
[----:B------:R-:W-:Y:S01]  /*1bb0*/  USHF.R.U32.HI UR12, URZ, UR12, UR7 ;  /* 0x0000000c3f0c7299 */ /* 0x000fe20008011607 */
[----:B------:R-:W-:Y:S01]  /*1bc0*/  PRMT R2, R2, 0x9910, RZ ;  /* 0x0000991002027816 */ /* 0x000fe200000000ff */
[----:B------:R-:W-:-:S02]  /*1bd0*/  UIADD3 UR13, UR13, -UR4, URZ ;  /* 0x800000040d0d7290 */ /* 0x000fc4000fffe03f */
[----:B------:R-:W-:Y:S01]  /*1be0*/  UIADD3 UR5, -UR12, URZ, URZ ;  /* 0x0000003f0c057290 */ /* 0x000fe2000fffe13f */
[----:B------:R-:W-:Y:S01]  /*1bf0*/  LEA R5, R3, R2, 0x6 ;  /* 0x0000000203057211 */ /* 0x000fe200078e30ff */
[----:B------:R-:W-:Y:S01]  /*1c00*/  ULEA UR4, UR13, UR60, 0xd ;  /* 0x0000003c0d047291 */ /* 0x000fe2000f8e683f */
[----:B------:R-:W-:Y:S01]  /*1c10*/  IMAD.MOV.U32 R2, RZ, RZ, R7 ;  /* 0x000000ffff027224 */ /* 0x000fe200078e0007 */
[----:B------:R-:W-:Y:S01]  /*1c20*/  UIMAD UR11, UR5, UR11, UR10 ;  /* 0x0000000b050b72a4 */ /* 0x000fe2000f8e020a */
[----:B------:R-:W-:Y:S01]  /*1c30*/  IMAD.MOV R3, RZ, RZ, -R6 ;  /* 0x000000ffff037224 */ /* 0x000fe200078e0a06 */
[----:B------:R-:W-:Y:S02]  /*1c40*/  UIADD3 UR4, UR4, 0xc400, URZ ;  /* 0x0000c40004047890 */ /* 0x000fe4000fffe03f */
[----:B------:R-:W-:Y:S01]  /*1c50*/  SHF.R.S32.HI R2, RZ, 0x5, R2 ;  /* 0x00000005ff027819 */ /* 0x000fe20000011402 */
[----:B------:R-:W-:Y:S01]  /*1c60*/  ULOP3.LUT UR46, UR14, 0x6, URZ, 0xfc, !UPT ;  /* 0x000000060e2e7892 */ /* 0x000fe2000f8efc3f */
[----:B------:R-:W-:Y:S01]  /*1c70*/  PRMT R3, R3, 0x7710, RZ ;  /* 0x0000771003037816 */ /* 0x000fe200000000ff */
[----:B------:R-:W-:Y:S01]  /*1c80*/  USHF.R.U32.HI UR4, URZ, 0x4, UR4 ;  /* 0x000000043f047899 */ /* 0x000fe20008011604 */
[----:B------:R-:W-:Y:S01]  /*1c90*/  PRMT R2, R2, 0x9910, RZ ;  /* 0x0000991002027816 */ /* 0x000fe200000000ff */
[----:B------:R-:W-:Y:S01]  /*1ca0*/  UIADD3 UR42, UR14, 0x400, URZ ;  /* 0x000004000e2a7890 */ /* 0x000fe2000fffe03f */
[----:B------:R-:W-:Y:S01]  /*1cb0*/  IADD3 R3, R4, R3, RZ ;  /* 0x0000000304037210 */ /* 0x000fe20007ffe0ff */
[----:B------:R-:W-:-:S02]  /*1cc0*/  ULOP3.LUT UR4, UR4, 0x3fc0, URZ, 0xc0, !UPT ;  /* 0x00003fc004047892 */ /* 0x000fc4000f8ec03f */
[----:B------:R-:W-:Y:S01]  /*1cd0*/  IMAD R2, R2, 0x10, R5 ;  /* 0x0000001002027824 */ /* 0x000fe200078e0205 */
[----:B------:R-:W-:Y:S02]  /*1ce0*/  UIADD3 UR38, UR14, 0x402, URZ ;  /* 0x000004020e267890 */ /* 0x000fe4000fffe03f */
[----:B------:R-:W-:Y:S02]  /*1cf0*/  ULOP3.LUT UR9, UR4, 0x10000, URZ, 0xfc, !UPT ;  /* 0x0001000004097892 */ /* 0x000fe4000f8efc3f */
[----:B------:R-:W-:Y:S02]  /*1d00*/  UIADD3 UR34, UR14, 0x404, URZ ;  /* 0x000004040e227890 */ /* 0x000fe4000fffe03f */
[----:B------:R-:W-:Y:S02]  /*1d10*/  UIADD3 UR30, UR14, 0x406, URZ ;  /* 0x000004060e1e7890 */ /* 0x000fe4000fffe03f */
[----:B------:R-:W-:Y:S02]  /*1d20*/  UIADD3 UR26, UR14, 0x800, URZ ;  /* 0x000008000e1a7890 */ /* 0x000fe4000fffe03f */
[----:B------:R-:W-:-:S02]  /*1d30*/  UIADD3 UR22, UR14, 0x802, URZ ;  /* 0x000008020e167890 */ /* 0x000fc4000fffe03f */
[----:B------:R-:W-:Y:S02]  /*1d40*/  UIADD3 UR18, UR14, 0x804, URZ ;  /* 0x000008040e127890 */ /* 0x000fe4000fffe03f */
[----:B------:R-:W-:Y:S02]  /*1d50*/  UIADD3 UR6, UR14, 0x806, URZ ;  /* 0x000008060e067890 */ /* 0x000fe4000fffe03f */
[----:B------:R-:W-:Y:S02]  /*1d60*/  ULOP3.LUT UR52, UR9, 0x2, URZ, 0xfc, !UPT ;  /* 0x0000000209347892 */ /* 0x000fe4000f8efc3f */
[----:B------:R-:W-:Y:S02]  /*1d70*/  ULOP3.LUT UR48, UR9, 0x4, URZ, 0xfc, !UPT ;  /* 0x0000000409307892 */ /* 0x000fe4000f8efc3f */
[----:B------:R-:W-:Y:S02]  /*1d80*/  ULOP3.LUT UR44, UR9, 0x6, URZ, 0xfc, !UPT ;  /* 0x00000006092c7892 */ /* 0x000fe4000f8efc3f */
[----:B------:R-:W-:-:S02]  /*1d90*/  UIADD3 UR40, UR9, 0x400, URZ ;  /* 0x0000040009287890 */ /* 0x000fc4000fffe03f */
[----:B------:R-:W-:Y:S02]  /*1da0*/  UIADD3 UR36, UR9, 0x402, URZ ;  /* 0x0000040209247890 */ /* 0x000fe4000fffe03f */
[----:B------:R-:W-:Y:S02]  /*1db0*/  UIADD3 UR32, UR9, 0x404, URZ ;  /* 0x0000040409207890 */ /* 0x000fe4000fffe03f */
[----:B------:R-:W-:Y:S02]  /*1dc0*/  UIADD3 UR28, UR9, 0x406, URZ ;  /* 0x00000406091c7890 */ /* 0x000fe4000fffe03f */
[----:B------:R-:W-:Y:S02]  /*1dd0*/  UIADD3 UR24, UR9, 0x800, URZ ;  /* 0x0000080009187890 */ /* 0x000fe4000fffe03f */
[----:B------:R-:W-:Y:S02]  /*1de0*/  UIADD3 UR20, UR9, 0x802, URZ ;  /* 0x0000080209147890 */ /* 0x000fe4000fffe03f */
[----:B------:R-:W-:-:S02]  /*1df0*/  UIADD3 UR16, UR9, 0x804, URZ ;  /* 0x0000080409107890 */ /* 0x000fc4000fffe03f */
[----:B------:R-:W-:Y:S01]  /*1e00*/  UIADD3 UR4, UR9, 0x806, URZ ;  /* 0x0000080609047890 */ /* 0x000fe2000fffe03f */
[----:B------:R-:W-:Y:S01]  /*1e10*/  UMOV UR7, 0x40000040 ;  /* 0x4000004000077882 */ /* 0x000fe20000000000 */
[----:B------:R-:W-:Y:S01]  /*1e20*/  UMOV UR21, 0x40000040 ;  /* 0x4000004000157882 */ /* 0x000fe20000000000 */
[----:B------:R-:W-:Y:S01]  /*1e30*/  UMOV UR17, 0x40000040 ;  /* 0x4000004000117882 */ /* 0x000fe20000000000 */
[----:B------:R-:W-:Y:S01]  /*1e40*/  UMOV UR5, 0x40000040 ;  /* 0x4000004000057882 */ /* 0x000fe20000000000 */
[----:B------:R-:W-:Y:S07]  /*1e50*/  @P0 EXIT ;  /* 0x000000000000094d */ /* 0x000fee0003800000 */
[----:B------:R-:W1:Y:S01]  /*1e60*/  SYNCS.PHASECHK.TRANS64.TRYWAIT P0, [UR60], RZ ;  /* 0x000000ffff0075a7 */ /* 0x000e62000800017c */
[----:B------:R-:W-:Y:S01]  /*1e70*/  ULDC UR8, c[0x0][0x21c] ;  /* 0x0000870000087ab9 */ /* 0x000fe20000000800 */
[----:B------:R-:W-:Y:S01]  /*1e80*/  UMOV UR57, 0x1 ;  /* 0x0000000100397882 */ /* 0x000fe20000000000 */
[----:B------:R-:W-:Y:S02]  /*1e90*/  UIADD3 UR10, UR8, -0x1, URZ ;  /* 0xffffffff080a7890 */ /* 0x000fe4000fffe03f */
[----:B------:R-:W-:Y:S02]  /*1ea0*/  UISETP.GT.AND UP0, UPT, UR8, URZ, UPT ;  /* 0x0000003f0800728c */ /* 0x000fe4000bf04270 */
[----:B------:R-:W-:-:S04]  /*1eb0*/  USHF.R.S32.HI UR56, URZ, 0x1f, UR10 ;  /* 0x0000001f3f387899 */ /* 0x000fc8000801140a */
[----:B------:R-:W-:-:S03]  /*1ec0*/  ULEA.HI UR10, UR56, UR10, URZ, 0x7 ;  /* 0x0000000a380a7291 */ /* 0x000fc6000f8f383f */
[----:B------:R-:W-:Y:S02]  /*1ed0*/  UMOV UR56, 0x0 ;  /* 0x0000000000387882 */ /* 0x000fe40000000000 */
[----:B------:R-:W-:Y:S01]  /*1ee0*/  @UP0 UIMAD.WIDE UR58, UR10, 0x2000000, UR56 ;  /* 0x020000000a3a08a5 */ /* 0x000fe2000f8e0238 */
[----:B-1----:R-:W-:Y:S11]  /*1ef0*/  @!P0 BRA `(.L_x_11) ;  /* 0x00000094004c8947 */ /* 0x002ff60003800000 */
.L_x_38:
[----:B------:R-:W2:Y:S01]  /*1f00*/  SYNCS.PHASECHK.TRANS64.TRYWAIT P0, [UR60+0x10], RZ ;  /* 0x000010ffff0075a7 */ /* 0x000ea2000800017c */
[----:B------:R-:W-:Y:S01]  /*1f10*/  UIADD3 UR10, -UR8, URZ, URZ ;  /* 0x0000003f080a7290 */ /* 0x000fe2000fffe13f */
[----:B------:R-:W-:Y:S01]  /*1f20*/  UMOV UR56, UR9 ;  /* 0x0000000900387c82 */ /* 0x000fe20008000000 */
[----:B------:R-:W-:Y:S02]  /*1f30*/  UMOV UR57, 0x40000040 ;  /* 0x4000004000397882 */ /* 0x000fe40000000000 */
[----:B------:R-:W-:Y:S01]  /*1f40*/  USHF.R.S32.HI UR10, URZ, 0x1f, UR10 ;  /* 0x0000001f3f0a7899 */ /* 0x000fe2000801140a */
[----:B------:R-:W-:-:S03]  /*1f50*/  UMOV UR58, UR14 ;  /* 0x0000000e003a7c82 */ /* 0x000fc60008000000 */
[----:B------:R-:W-:-:S04]  /*1f60*/  ULEA.HI UR10, UR10, -UR8, URZ, 0x7 ;  /* 0x800000080a0a7291 */ /* 0x000fc8000f8f383f */
[----:B------:R-:W-:-:S04]  /*1f70*/  USHF.R.S32.HI UR10, URZ, 0x7, UR10 ;  /* 0x000000073f0a7899 */ /* 0x000fc8000801140a */
[----:B------:R-:W-:-:S07]  /*1f80*/  UIADD3 UR10, -UR10, URZ, URZ ;  /* 0x0000003f0a0a7290 */ /* 0x000fce000fffe13f */
[----:B------:R-:W-:Y:S01]  /*1f90*/  @UP0 UMOV UR10, UR59 ;  /* 0x0000003b000a0c82 */ /* 0x000fe20008000000 */
[----:B------:R-:W-:Y:S01]  /*1fa0*/  UMOV UR59, 0x40000040 ;  /* 0x40000040003b7882 */ /* 0x000fe20000000000 */
[----:B--2---:R-:W-:Y:S05]  /*1fb0*/  @P0 BRA `(.L_x_12) ;  /* 0x0000000000080947 */ /* 0x004fea0003800000 */
[----:B------:R-:W2:Y:S02]  /*1fc0*/  SYNCS.PHASECHK.TRANS64.TRYWAIT P0, [UR60+0x10], RZ ;  /* 0x000010ffff0075a7 */ /* 0x000ea4000800017c */
[----:B--2---:R-:W-:Y:S05]  /*1fd0*/  @!P0 BRA `(.L_x_13) ;  /* 0x00000094002c8947 */ /* 0x004fea0003800000 */
.L_x_12:
[----:B------:R-:W-:Y:S01]  /*1fe0*/  WARPGROUP.ARRIVE ;  /* 0x00000000000079c5 */ /* 0x000fe20000000000 */
[----:B-1----:R-:W-:Y:S01]  /*1ff0*/  IMAD.IADD R4, R3, 0x1, R3 ;  /* 0x0000000103047824 */ /* 0x002fe200078e0203 */
[----:B------:R-:W-:Y:S01]  /*2000*/  CS2R R88, SRZ ;  /* 0x0000000000587805 */ /* 0x000fe2000001ff00 */
[----:B------:R-:W-:Y:S01]  /*2010*/  IMAD.MOV.U32 R17, RZ, RZ, -0x1 ;  /* 0xffffffffff117424 */ /* 0x000fe200078e00ff */
[----:B------:R-:W-:Y:S02]  /*2020*/  CS2R R90, SRZ ;  /* 0x00000000005a7805 */ /* 0x000fe4000001ff00 */
[----:B------:R-:W-:Y:S01]  /*2030*/  CS2R R92, SRZ ;  /* 0x00000000005c7805 */ /* 0x000fe2000001ff00 */
[----:B------:R-:W-:Y:S01]  /*2040*/  HGMMA.64x128x16.F32 R24, gdesc[UR56], RZ, !UPT ;  /* 0x01e00000381879f0 */ /* 0x000fe2000c7008ff */
[----:B------:R-:W-:Y:S02]  /*2050*/  IADD3 R4, RZ, -R4, RZ ;  /* 0x80000004ff047210 */ /* 0x000fe40007ffe0ff */
[----:B------:R-:W-:-:S02]  /*2060*/  CS2R R94, SRZ ;  /* 0x00000000005e7805 */ /* 0x000fc4000001ff00 */
[----:B------:R-:W-:Y:S02]  /*2070*/  CS2R R96, SRZ ;  /* 0x0000000000607805 */ /* 0x000fe4000001ff00 */
[----:B------:R-:W-:Y:S02]  /*2080*/  CS2R R98, SRZ ;  /* 0x0000000000627805 */ /* 0x000fe4000001ff00 */
[----:B------:R-:W-:Y:S02]  /*2090*/  PRMT R4, R4, 0x7710, RZ ;  /* 0x0000771004047816 */ /* 0x000fe400000000ff */
[----:B------:R-:W-:Y:S02]  /*20a0*/  CS2R R100, SRZ ;  /* 0x0000000000647805 */ /* 0x000fe4000001ff00 */
[----:B------:R-:W-:Y:S02]  /*20b0*/  CS2R R102, SRZ ;  /* 0x0000000000667805 */ /* 0x000fe4000001ff00 */
[----:B------:R-:W-:-:S02]  /*20c0*/  CS2R R104, SRZ ;  /* 0x0000000000687805 */ /* 0x000fc4000001ff00 */
[----:B------:R-:W-:Y:S02]  /*20d0*/  LOP3.LUT R4, R4, 0xffff, RZ, 0xc0, !PT ;  /* 0x0000ffff04047812 */ /* 0x000fe400078ec0ff */
[----:B------:R-:W-:Y:S02]  /*20e0*/  CS2R R106, SRZ ;  /* 0x00000000006a7805 */ /* 0x000fe4000001ff00 */
[----:B------:R-:W-:Y:S02]  /*20f0*/  CS2R R108, SRZ ;  /* 0x00000000006c7805 */ /* 0x000fe4000001ff00 */
[----:B------:R-:W-:Y:S02]  /*2100*/  CS2R R110, SRZ ;  /* 0x00000000006e7805 */ /* 0x000fe4000001ff00 */
[----:B------:R-:W-:Y:S02]  /*2110*/  PRMT R4, R4, 0x8880, RZ ;  /* 0x0000888004047816 */ /* 0x000fe400000000ff */
[----:B------:R-:W-:-:S02]  /*2120*/  CS2R R112, SRZ ;  /* 0x0000000000707805 */ /* 0x000fc4000001ff00 */
[----:B------:R-:W-:Y:S02]  /*2130*/  CS2R R114, SRZ ;  /* 0x0000000000727805 */ /* 0x000fe4000001ff00 */
[----:B------:R-:W-:Y:S02]  /*2140*/  CS2R R116, SRZ ;  /* 0x0000000000747805 */ /* 0x000fe4000001ff00 */
[----:B------:R-:W-:Y:S01]  /*2150*/  CS2R R118, SRZ ;  /* 0x0000000000767805 */ /* 0x000fe2000001ff00 */
[----:B------:R-:W-:-:S12]  /*2160*/  HGMMA.64x128x16.F32 R24, gdesc[UR52], R24 ;  /* 0x01e00000341879f0 */ /* 0x000fd80008700818 */
        /* <DEDUP_REMOVED lines=8> */
[----:B------:R-:W-:Y:S01]  /*21f0*/  HGMMA.64x128x16.F32 R24, gdesc[UR16], R24 ;  /* 0x01e00000101879f0 */ /* 0x000fe20008700818 */
[----:B------:R-:W-:Y:S01]  /*2200*/  ULDC UR16, c[0x0][0x48c] ;  /* 0x0001230000107ab9 */ /* 0x000fe20000000800 */
[----:B------:R-:W-:Y:S01]  /*2210*/  ULDC UR19, c[0x0][0x210] ;  /* 0x0000840000137ab9 */ /* 0x000fe20000000800 */
[----:B------:R-:W-:Y:S01]  /*2220*/  UIADD3 UR17, -UR15, UR16, URZ ;  /* 0x000000100f117290 */ /* 0x000fe2000fffe13f */
[C---:B------:R-:W-:Y:S01]  /*2230*/  VIADD R5, R4.reuse, -UR19 ;  /* 0x8000001304057c36 */ /* 0x040fe20008000000 */
[----:B------:R-:W-:Y:S02]  /*2240*/  UIADD3 UR18, UR8, -UR19, URZ ;  /* 0x8000001308127290 */ /* 0x000fe4000fffe03f */
[----:B------:R-:W-:Y:S02]  /*2250*/  VIADD R4, R4, UR8 ;  /* 0x0000000804047c36 */ /* 0x000fe40008000000 */
[----:B------:R-:W-:Y:S01]  /*2260*/  ULEA UR17, UR17, UR18, 0x7 ;  /* 0x0000001211117291 */ /* 0x000fe2000f8e383f */
[----:B------:R-:W-:Y:S01]  /*2270*/  IADD3 R10, R2, UR8, R5 ;  /* 0x00000008020a7c10 */ /* 0x000fe2000fffe005 */
[----:B------:R-:W-:-:S02]  /*2280*/  ULDC UR8, c[0x0][0x480] ;  /* 0x0001200000087ab9 */ /* 0x000fc40000000800 */
[----:B------:R-:W-:Y:S01]  /*2290*/  UISETP.GT.AND UP0, UPT, UR17, URZ, UPT ;  /* 0x0000003f1100728c */ /* 0x000fe2000bf04270 */
[----:B------:R-:W-:Y:S01]  /*22a0*/  HGMMA.64x128x16.F32 R24, gdesc[UR4], R24, gsb0 ;  /* 0x01e00000041879f0 */ /* 0x000fe20008000818 */
[----:B------:R-:W-:Y:S02]  /*22b0*/  UIADD3 UR5, -UR17, URZ, URZ ;  /* 0x0000003f11057290 */ /* 0x000fe4000fffe13f */
[----:B------:R-:W-:Y:S02]  /*22c0*/  UIADD3 UR4, UR17, -0x1, URZ ;  /* 0xffffffff11047890 */ /* 0x000fe4000fffe03f */
[----:B------:R-:W-:Y:S02]  /*22d0*/  USHF.R.S32.HI UR6, URZ, 0x1f, UR5 ;  /* 0x0000001f3f067899 */ /* 0x000fe40008011405 */
[----:B------:R-:W-:Y:S02]  /*22e0*/  USHF.R.S32.HI UR5, URZ, 0x1f, UR4 ;  /* 0x0000001f3f057899 */ /* 0x000fe40008011404 */
[----:B------:R-:W-:-:S02]  /*22f0*/  ULEA.HI UR6, UR6, -UR17, URZ, 0x7 ;  /* 0x8000001106067291 */ /* 0x000fc4000f8f383f */
[----:B------:R-:W-:Y:S02]  /*2300*/  ULEA.HI UR5, UR5, UR4, URZ, 0x7 ;  /* 0x0000000405057291 */ /* 0x000fe4000f8f383f */
[----:B------:R-:W-:Y:S02]  /*2310*/  USHF.R.S32.HI UR6, URZ, 0x7, UR6 ;  /* 0x000000073f067899 */ /* 0x000fe40008011406 */
[----:B------:R-:W-:Y:S02]  /*2320*/  ULEA.HI.SX32 UR5, UR5, 0x1, 0x19 ;  /* 0x0000000105057891 */ /* 0x000fe4000f8fca3f */
[----:B------:R-:W-:Y:S02]  /*2330*/  UIADD3 UR6, -UR6, URZ, URZ ;  /* 0x0000003f06067290 */ /* 0x000fe4000fffe13f */
[----:B------:R-:W-:-:S05]  /*2340*/  ULOP3.LUT UR4, URZ, UR15, URZ, 0x33, !UPT ;  /* 0x0000000f3f047292 */ /* 0x000fca000f8e333f */
[----:B------:R-:W-:Y:S02]  /*2350*/  @!UP0 UMOV UR5, UR6 ;  /* 0x0000000600058c82 */ /* 0x000fe40008000000 */
[----:B------:R-:W-:-:S04]  /*2360*/  UISETP.LT.AND UP0, UPT, UR5, UR10, UPT ;  /* 0x0000000a0500728c */ /* 0x000fc8000bf01270 */
[----:B------:R-:W-:Y:S02]  /*2370*/  USEL UR7, UR5, UR10, UP0 ;  /* 0x0000000a05077287 */ /* 0x000fe40008000000 */
[----:B------:R-:W-:Y:S02]  /*2380*/  UIADD3 UR10, UR4, UR16, URZ ;  /* 0x00000010040a7290 */ /* 0x000fe4000fffe03f */
[----:B------:R-:W-:Y:S02]  /*2390*/  UIADD3 UR4, UR7, -0x1, URZ ;  /* 0xffffffff07047890 */ /* 0x000fe4000fffe03f */
[----:B------:R-:W-:Y:S02]  /*23a0*/  USHF.L.U32 UR10, UR10, 0x7, URZ ;  /* 0x000000070a0a7899 */ /* 0x000fe4000800063f */
[----:B------:R-:W-:Y:S02]  /*23b0*/  UIADD3 UR5, UR17, -0x80, URZ ;  /* 0xffffff8011057890 */ /* 0x000fe4000fffe03f */
[----:B------:R-:W-:-:S02]  /*23c0*/  VIMNMX R5, RZ, UR4, !PT ;  /* 0x00000004ff057c48 */ /* 0x000fc4000ffe0100 */
[----:B------:R-:W-:Y:S01]  /*23d0*/  IADD3 R10, R10, UR10, RZ ;  /* 0x0000000a0a0a7c10 */ /* 0x000fe2000fffe0ff */
[----:B------:R-:W-:Y:S02]  /*23e0*/  USHF.R.S32.HI UR6, URZ, 0x1f, UR5 ;  /* 0x0000001f3f067899 */ /* 0x000fe40008011405 */
[C---:B------:R-:W-:Y:S02]  /*23f0*/  IMAD R4, R5.reuse, -0x80, R4 ;  /* 0xffffff8005047824 */ /* 0x040fe400078e0204 */
[----:B------:R-:W-:Y:S01]  /*2400*/  IMAD R5, R5, -0x80, R10 ;  /* 0xffffff8005057824 */ /* 0x000fe200078e020a */
[----:B------:R-:W-:-:S04]  /*2410*/  ULEA.HI UR6, UR6, UR5, URZ, 0x7 ;  /* 0x0000000506067291 */ /* 0x000fc8000f8f383f */
[C-C-:B------:R-:W-:Y:S01]  /*2420*/  VIADDMNMX R6, R5.reuse, 0x1, R4.reuse, PT ;  /* 0x0000000105067846 */ /* 0x140fe20003800104 */
[----:B------:R-:W-:Y:S01]  /*2430*/  USHF.R.S32.HI UR6, URZ, 0x7, UR6 ;  /* 0x000000073f067899 */ /* 0x000fe20008011406 */
[----:B------:R-:W-:Y:S02]  /*2440*/  VIADDMNMX R5, R5, 0x9, R4, PT ;  /* 0x0000000905057846 */ /* 0x000fe40003800104 */
[----:B------:R-:W-:Y:S02]  /*2450*/  SHF.R.S32.HI R7, RZ, 0x1f, R6 ;  /* 0x0000001fff077819 */ /* 0x000fe40000011406 */
[----:B------:R-:W-:Y:S02]  /*2460*/  SHF.R.S32.HI R4, RZ, 0x1f, R5 ;  /* 0x0000001fff047819 */ /* 0x000fe40000011405 */
[----:B------:R-:W-:Y:S02]  /*2470*/  LEA.HI R7, R7, R6, RZ, 0x3 ;  /* 0x0000000607077211 */ /* 0x000fe400078f18ff */
[----:B------:R-:W-:-:S02]  /*2480*/  LEA.HI R4, R4, R5, RZ, 0x3 ;  /* 0x0000000504047211 */ /* 0x000fc400078f18ff */
[----:B------:R-:W-:Y:S02]  /*2490*/  LOP3.LUT R9, R7, 0xfffffff8, RZ, 0xc0, !PT ;  /* 0xfffffff807097812 */ /* 0x000fe400078ec0ff */
[----:B------:R-:W-:Y:S02]  /*24a0*/  SHF.R.S32.HI R7, RZ, 0x3, R7 ;  /* 0x00000003ff077819 */ /* 0x000fe40000011407 */
[CC--:B------:R-:W-:Y:S02]  /*24b0*/  ISETP.NE.AND P0, PT, R6.reuse, R9.reuse, PT ;  /* 0x000000090600720c */ /* 0x0c0fe40003f05270 */
[----:B------:R-:W-:Y:S02]  /*24c0*/  IADD3 R8, -R7, 0x1, RZ ;  /* 0x0000000107087810 */ /* 0x000fe40007ffe1ff */
[C---:B------:R-:W-:Y:S02]  /*24d0*/  ISETP.LT.AND P0, PT, R6.reuse, RZ, P0 ;  /* 0x000000ff0600720c */ /* 0x040fe40000701270 */
[----:B------:R-:W-:-:S11]  /*24e0*/  VIADDMNMX R9, R6, -R9, 0x2, PT ;  /* 0x0000000206097446 */ /* 0x000fd60003800909 */
[----:B------:R-:W-:-:S05]  /*24f0*/  @!P0 IMAD.MOV R8, RZ, RZ, -R7 ;  /* 0x000000ffff088224 */ /* 0x000fca00078e0a07 */
[----:B------:R-:W-:-:S04]  /*2500*/  IADD3 R9, -R9, R8, R8 ;  /* 0x0000000809097210 */ /* 0x000fc80007ffe108 */
[----:B------:R-:W-:-:S04]  /*2510*/  VIMNMX R9, R9, -0x20, !PT ;  /* 0xffffffe009097848 */ /* 0x000fc80007fe0100 */
[----:B------:R-:W-:-:S04]  /*2520*/  IADD3 R9, R9, 0x20, RZ ;  /* 0x0000002009097810 */ /* 0x000fc80007ffe0ff */
[----:B------:R-:W-:-:S04]  /*2530*/  SHF.R.U32.HI R9, RZ, R9, R17 ;  /* 0x00000009ff097219 */ /* 0x000fc80000011611 */
[C---:B------:R-:W-:Y:S02]  /*2540*/  R2P PR, R9.reuse, 0x7e ;  /* 0x0000007e09007804 */ /* 0x040fe40000000000 */
[----:B------:R-:W-:Y:S01]  /*2550*/  LOP3.LUT R7, R9, 0x1, RZ, 0xc0, !PT ;  /* 0x0000000109077812 */ /* 0x000fe200078ec0ff */
[----:B------:R-:W-:Y:S02]  /*2560*/  WARPGROUP.DEPBAR.LE gsb0, 0x0 ;  /* 0x00008000000079c5 */ /* 0x000fe40000010000 */
[----:B------:R-:W-:Y:S02]  /*2570*/  FSEL R25, R25, -INF , P1 ;  /* 0xff80000019197808 */ /* 0x000fe40000800000 */
[----:B------:R-:W-:Y:S02]  /*2580*/  FSEL R28, R28, -INF , P2 ;  /* 0xff8000001c1c7808 */ /* 0x000fe40001000000 */
[----:B------:R-:W-:Y:S02]  /*2590*/  FSEL R29, R29, -INF , P3 ;  /* 0xff8000001d1d7808 */ /* 0x000fe40001800000 */
[----:B------:R-:W-:-:S02]  /*25a0*/  FSEL R11, R32, -INF , P4 ;  /* 0xff800000200b7808 */ /* 0x000fc40002000000 */
[----:B------:R-:W-:Y:S02]  /*25b0*/  FSEL R6, R33, -INF , P5 ;  /* 0xff80000021067808 */ /* 0x000fe40002800000 */
[----:B------:R-:W-:Y:S02]  /*25c0*/  FSEL R13, R36, -INF , P6 ;  /* 0xff800000240d7808 */ /* 0x000fe40003000000 */
[----:B------:R-:W-:Y:S02]  /*25d0*/  R2P PR, R9.B1, 0x7f ;  /* 0x0000007f09007804 */ /* 0x000fe40000001000 */
[----:B------:R-:W-:-:S03]  /*25e0*/  FMNMX R14, R25, R6, !PT ;  /* 0x00000006190e7209 */ /* 0x000fc60007800000 */
[----:B------:R-:W-:Y:S02]  /*25f0*/  FSEL R40, R40, -INF , P0 ;  /* 0xff80000028287808 */ /* 0x000fe40000000000 */
[----:B------:R-:W-:Y:S02]  /*2600*/  FSEL R41, R41, -INF , P1 ;  /* 0xff80000029297808 */ /* 0x000fe40000800000 */
[----:B------:R-:W-:Y:S02]  /*2610*/  FSEL R44, R44, -INF , P2 ;  /* 0xff8000002c2c7808 */ /* 0x000fe40001000000 */
[----:B------:R-:W-:Y:S02]  /*2620*/  FSEL R45, R45, -INF , P3 ;  /* 0xff8000002d2d7808 */ /* 0x000fe40001800000 */
[----:B------:R-:W-:Y:S02]  /*2630*/  FSEL R48, R48, -INF , P4 ;  /* 0xff80000030307808 */ /* 0x000fe40002000000 */
[----:B------:R-:W-:-:S02]  /*2640*/  FSEL R49, R49, -INF , P5 ;  /* 0xff80000031317808 */ /* 0x000fc40002800000 */
[----:B------:R-:W-:Y:S02]  /*2650*/  FSEL R52, R52, -INF , P6 ;  /* 0xff80000034347808 */ /* 0x000fe40003000000 */
[----:B------:R-:W-:Y:S02]  /*2660*/  R2P PR, R9.B2, 0x7f ;  /* 0x0000007f09007804 */ /* 0x000fe40000002000 */
[----:B------:R-:W-:-:S03]  /*2670*/  FMNMX R14, R41, R14, !PT ;  /* 0x0000000e290e7209 */ /* 0x000fc60007800000 */
[----:B------:R-:W-:Y:S02]  /*2680*/  FSEL R56, R56, -INF , P0 ;  /* 0xff80000038387808 */ /* 0x000fe40000000000 */
[----:B------:R-:W-:Y:S02]  /*2690*/  ISETP.NE.U32.AND P0, PT, R7, 0x1, PT ;  /* 0x000000010700780c */ /* 0x000fe40003f05070 */
[----:B------:R-:W-:Y:S02]  /*26a0*/  FSEL R57, R57, -INF , P1 ;  /* 0xff80000039397808 */ /* 0x000fe40000800000 */
[----:B------:R-:W-:Y:S02]  /*26b0*/  FSEL R24, R24, -INF , !P0 ;  /* 0xff80000018187808 */ /* 0x000fe40004000000 */
[----:B------:R-:W-:Y:S02]  /*26c0*/  LOP3.LUT P0, RZ, R9, 0x80, RZ, 0xc0, !PT ;  /* 0x0000008009ff7812 */ /* 0x000fe4000780c0ff */
[----:B------:R-:W-:-:S02]  /*26d0*/  FSEL R60, R60, -INF , P2 ;  /* 0xff8000003c3c7808 */ /* 0x000fc40001000000 */
[----:B------:R-:W-:Y:S02]  /*26e0*/  FSEL R8, R37, -INF , P0 ;  /* 0xff80000025087808 */ /* 0x000fe40000000000 */
[----:B------:R-:W-:Y:S02]  /*26f0*/  CS2R R36, SRZ ;  /* 0x0000000000247805 */ /* 0x000fe4000001ff00 */
[----:B------:R-:W-:Y:S02]  /*2700*/  LOP3.LUT P0, RZ, R9, 0x8000, RZ, 0xc0, !PT ;  /* 0x0000800009ff7812 */ /* 0x000fe4000780c0ff */
[----:B------:R-:W-:Y:S02]  /*2710*/  FSEL R61, R61, -INF , P3 ;  /* 0xff8000003d3d7808 */ /* 0x000fe40001800000 */
[----:B------:R-:W-:Y:S02]  /*2720*/  FSEL R53, R53, -INF , P0 ;  /* 0xff80000035357808 */ /* 0x000fe40000000000 */
[----:B------:R-:W-:-:S02]  /*2730*/  LOP3.LUT P0, RZ, R9, 0x800000, RZ, 0xc0, !PT ;  /* 0x0080000009ff7812 */ /* 0x000fc4000780c0ff */
[----:B------:R-:W-:Y:S02]  /*2740*/  FSEL R64, R64, -INF , P4 ;  /* 0xff80000040407808 */ /* 0x000fe40002000000 */
[----:B------:R-:W-:Y:S02]  /*2750*/  FSEL R69, R69, -INF , P0 ;  /* 0xff80000045457808 */ /* 0x000fe40000000000 */
[----:B------:R-:W-:Y:S02]  /*2760*/  FSEL R65, R65, -INF , P5 ;  /* 0xff80000041417808 */ /* 0x000fe40002800000 */
[----:B------:R-:W-:Y:S02]  /*2770*/  FSEL R68, R68, -INF , P6 ;  /* 0xff80000044447808 */ /* 0x000fe40003000000 */
[----:B------:R-:W-:Y:S02]  /*2780*/  R2P PR, R9.B3, 0x7f ;  /* 0x0000007f09007804 */ /* 0x000fe40000003000 */
[----:B------:R-:W-:-:S02]  /*2790*/  FMNMX R7, R24, R11, !PT ;  /* 0x0000000b18077209 */ /* 0x000fc40007800000 */
[----:B------:R-:W-:Y:S02]  /*27a0*/  FMNMX R16, R29, R8, !PT ;  /* 0x000000081d107209 */ /* 0x000fe40007800000 */
[----:B------:R-:W-:Y:S02]  /*27b0*/  FSEL R72, R72, -INF , P0 ;  /* 0xff80000048487808 */ /* 0x000fe40000000000 */
[----:B------:R-:W-:Y:S02]  /*27c0*/  ISETP.GT.AND P0, PT, R9, -0x1, PT ;  /* 0xffffffff0900780c */ /* 0x000fe40003f04270 */
[----:B------:R-:W-:Y:S02]  /*27d0*/  FMNMX R9, R28, R13, !PT ;  /* 0x0000000d1c097209 */ /* 0x000fe40007800000 */
[----:B------:R-:W-:Y:S02]  /*27e0*/  FMNMX R7, R40, R7, !PT ;  /* 0x0000000728077209 */ /* 0x000fe40007800000 */
[----:B------:R-:W-:-:S02]  /*27f0*/  FMNMX R9, R44, R9, !PT ;  /* 0x000000092c097209 */ /* 0x000fc40007800000 */
[----:B------:R-:W-:Y:S02]  /*2800*/  FMNMX R16, R45, R16, !PT ;  /* 0x000000102d107209 */ /* 0x000fe40007800000 */
[----:B------:R-:W-:Y:S02]  /*2810*/  FMNMX R7, R48, R7, !PT ;  /* 0x0000000730077209 */ /* 0x000fe40007800000 */
[----:B------:R-:W-:Y:S02]  /*2820*/  FMNMX R14, R49, R14, !PT ;  /* 0x0000000e310e7209 */ /* 0x000fe40007800000 */
[----:B------:R-:W-:Y:S02]  /*2830*/  FMNMX R9, R52, R9, !PT ;  /* 0x0000000934097209 */ /* 0x000fe40007800000 */
[----:B------:R-:W-:Y:S02]  /*2840*/  FMNMX R16, R53, R16, !PT ;  /* 0x0000001035107209 */ /* 0x000fe40007800000 */
[----:B------:R-:W-:-:S02]  /*2850*/  FMNMX R7, R56, R7, !PT ;  /* 0x0000000738077209 */ /* 0x000fc40007800000 */
[----:B------:R-:W-:Y:S02]  /*2860*/  FMNMX R14, R57, R14, !PT ;  /* 0x0000000e390e7209 */ /* 0x000fe40007800000 */
[----:B------:R-:W-:Y:S02]  /*2870*/  FMNMX R9, R60, R9, !PT ;  /* 0x000000093c097209 */ /* 0x000fe40007800000 */
[----:B------:R-:W-:Y:S02]  /*2880*/  FMNMX R16, R61, R16, !PT ;  /* 0x000000103d107209 */ /* 0x000fe40007800000 */
[----:B------:R-:W-:Y:S02]  /*2890*/  FSEL R73, R73, -INF , P1 ;  /* 0xff80000049497808 */ /* 0x000fe40000800000 */
[----:B------:R-:W-:Y:S02]  /*28a0*/  FSEL R76, R76, -INF , P2 ;  /* 0xff8000004c4c7808 */ /* 0x000fe40001000000 */
[----:B------:R-:W-:-:S02]  /*28b0*/  FSEL R77, R77, -INF , P3 ;  /* 0xff8000004d4d7808 */ /* 0x000fc40001800000 */
[----:B------:R-:W-:Y:S02]  /*28c0*/  FMNMX R7, R64, R7, !PT ;  /* 0x0000000740077209 */ /* 0x000fe40007800000 */
[----:B------:R-:W-:Y:S02]  /*28d0*/  FMNMX R14, R65, R14, !PT ;  /* 0x0000000e410e7209 */ /* 0x000fe40007800000 */
[----:B------:R-:W-:Y:S02]  /*28e0*/  FMNMX R9, R68, R9, !PT ;  /* 0x0000000944097209 */ /* 0x000fe40007800000 */
[----:B------:R-:W-:Y:S02]  /*28f0*/  FMNMX R16, R69, R16, !PT ;  /* 0x0000001045107209 */ /* 0x000fe40007800000 */
[----:B------:R-:W-:Y:S02]  /*2900*/  FSEL R85, R85, -INF , !P0 ;  /* 0xff80000055557808 */ /* 0x000fe40004000000 */
[----:B------:R-:W-:-:S02]  /*2910*/  FSEL R80, R80, -INF , P4 ;  /* 0xff80000050507808 */ /* 0x000fc40002000000 */
[----:B------:R-:W-:Y:S02]  /*2920*/  FSEL R81, R81, -INF , P5 ;  /* 0xff80000051517808 */ /* 0x000fe40002800000 */
[----:B------:R-:W-:Y:S02]  /*2930*/  FSEL R84, R84, -INF , P6 ;  /* 0xff80000054547808 */ /* 0x000fe40003000000 */
[----:B------:R-:W-:Y:S02]  /*2940*/  FMNMX R7, R72, R7, !PT ;  /* 0x0000000748077209 */ /* 0x000fe40007800000 */
        /* <DEDUP_REMOVED lines=9> */
[----:B------:R-:W-:Y:S02]  /*29e0*/  LOP3.LUT R14, R4, 0xfffffff8, RZ, 0xc0, !PT ;  /* 0xfffffff8040e7812 */ /* 0x000fe400078ec0ff */
[----:B------:R-:W-:Y:S02]  /*29f0*/  FMNMX R16, R7, R16, !PT ;  /* 0x0000001007107209 */ /* 0x000fe40007800000 */
[CC--:B------:R-:W-:Y:S02]  /*2a00*/  ISETP.NE.AND P0, PT, R5.reuse, R14.reuse, PT ;  /* 0x0000000e0500720c */ /* 0x0c0fe40003f05270 */
[C---:B------:R-:W-:Y:S01]  /*2a10*/  VIADDMNMX R14, R5.reuse, -R14, 0x2, PT ;  /* 0x00000002050e7446 */ /* 0x040fe2000380090e */
[----:B------:R-:W1:Y:S01]  /*2a20*/  SHFL.BFLY PT, R7, R16, 0x2, 0x1f ;  /* 0x0c401f0010077f89 */ /* 0x000e6200000e0000 */
[----:B------:R-:W-:Y:S02]  /*2a30*/  ISETP.LT.AND P0, PT, R5, RZ, P0 ;  /* 0x000000ff0500720c */ /* 0x000fe40000701270 */
[----:B-1----:R-:W-:-:S02]  /*2a40*/  FMNMX R15, R16, R7, !PT ;  /* 0x00000007100f7209 */ /* 0x002fc40007800000 */
[----:B------:R-:W-:-:S03]  /*2a50*/  SHF.R.S32.HI R7, RZ, 0x3, R4 ;  /* 0x00000003ff077819 */ /* 0x000fc60000011404 */
[----:B------:R-:W1:Y:S01]  /*2a60*/  SHFL.BFLY PT, R18, R15, 0x1, 0x1f ;  /* 0x0c201f000f127f89 */ /* 0x000e6200000e0000 */
[----:B------:R-:W-:-:S05]  /*2a70*/  IADD3 R9, -R7, 0x1, RZ ;  /* 0x0000000107097810 */ /* 0x000fca0007ffe1ff */
[----:B------:R-:W-:-:S05]  /*2a80*/  @!P0 IMAD.MOV R9, RZ, RZ, -R7 ;  /* 0x000000ffff098224 */ /* 0x000fca00078e0a07 */
[----:B------:R-:W-:-:S04]  /*2a90*/  IADD3 R14, -R14, R9, R9 ;  /* 0x000000090e0e7210 */ /* 0x000fc80007ffe109 */
[----:B------:R-:W-:-:S05]  /*2aa0*/  VIMNMX R14, R14, -0x20, !PT ;  /* 0xffffffe00e0e7848 */ /* 0x000fca0007fe0100 */
[----:B------:R-:W-:-:S05]  /*2ab0*/  VIADD R14, R14, 0x20 ;  /* 0x000000200e0e7836 */ /* 0x000fca0000000000 */
[----:B------:R-:W-:Y:S02]  /*2ac0*/  SHF.R.U32.HI R14, RZ, R14, R17 ;  /* 0x0000000eff0e7219 */ /* 0x000fe40000011611 */
[----:B-1----:R-:W-:-:S04]  /*2ad0*/  FMNMX R4, R15, R18, !PT ;  /* 0x000000120f047209 */ /* 0x002fc80007800000 */
[----:B------:R-:W-:-:S04]  /*2ae0*/  FSETP.NEU.AND P1, PT, R4, -INF , PT ;  /* 0xff8000000400780b */ /* 0x000fc80003f2d000 */
[----:B------:R-:W-:Y:S02]  /*2af0*/  FSEL R5, R4, RZ, P1 ;  /* 0x000000ff04057208 */ /* 0x000fe40000800000 */
[----:B------:R-:W-:-:S03]  /*2b00*/  R2P PR, R14, 0x7e ;  /* 0x0000007e0e007804 */ /* 0x000fc60000000000 */
[----:B------:R-:W-:Y:S02]  /*2b10*/  FMUL R18, R5, UR8 ;  /* 0x0000000805127c20 */ /* 0x000fe40008400000 */
[----:B------:R-:W-:Y:S02]  /*2b20*/  FSEL R27, R27, -INF , P1 ;  /* 0xff8000001b1b7808 */ /* 0x000fe40000800000 */
[--C-:B------:R-:W-:Y:S01]  /*2b30*/  FFMA R5, R25, UR8, -R18.reuse ;  /* 0x0000000819057c23 */ /* 0x100fe20008000812 */
[----:B------:R-:W-:Y:S01]  /*2b40*/  FSEL R30, R30, -INF , P2 ;  /* 0xff8000001e1e7808 */ /* 0x000fe20001000000 */
        /* <DEDUP_REMOVED lines=9> */
[----:B------:R-:W-:Y:S01]  /*2be0*/  R2P PR, R14.B1, 0x7f ;  /* 0x0000007f0e007804 */ /* 0x000fe20000001000 */
[--C-:B------:R-:W-:Y:S01]  /*2bf0*/  FFMA R214, R28, UR8, -R18.reuse ;  /* 0x000000081cd67c23 */ /* 0x100fe20008000812 */
[----:B------:R-:W-:Y:S01]  /*2c00*/  LOP3.LUT R6, R14, 0x1, RZ, 0xc0, !PT ;  /* 0x000000010e067812 */ /* 0x000fe200078ec0ff */
[----:B------:R-:W-:Y:S01]  /*2c10*/  MUFU.EX2 R5, R5 ;  /* 0x0000000500057308 */ /* 0x000fe20000000800 */
[----:B------:R-:W-:Y:S01]  /*2c20*/  FMNMX R21, R30, R25, !PT ;  /* 0x000000191e157209 */ /* 0x000fe20007800000 */
[--C-:B------:R-:W-:Y:S01]  /*2c30*/  FFMA R210, R13, UR8, -R18.reuse ;  /* 0x000000080dd27c23 */ /* 0x100fe20008000812 */
[----:B------:R-:W-:Y:S01]  /*2c40*/  FSEL R42, R42, -INF , P0 ;  /* 0xff8000002a2a7808 */ /* 0x000fe20000000000 */
[--C-:B------:R-:W-:Y:S01]  /*2c50*/  FFMA R204, R40, UR8, -R18.reuse ;  /* 0x0000000828cc7c23 */ /* 0x100fe20008000812 */
[----:B------:R-:W-:Y:S01]  /*2c60*/  FSEL R43, R43, -INF , P1 ;  /* 0xff8000002b2b7808 */ /* 0x000fe20000800000 */
[--C-:B------:R-:W-:Y:S01]  /*2c70*/  FFMA R13, R41, UR8, -R18.reuse ;  /* 0x00000008290d7c23 */ /* 0x100fe20008000812 */
[----:B------:R-:W-:Y:S01]  /*2c80*/  FSEL R46, R46, -INF , P2 ;  /* 0xff8000002e2e7808 */ /* 0x000fe20001000000 */
[----:B------:R-:W-:Y:S01]  /*2c90*/  MUFU.EX2 R212, R212 ;  /* 0x000000d400d47308 */ /* 0x000fe20000000800 */
[----:B------:R-:W-:Y:S01]  /*2ca0*/  FSEL R47, R47, -INF , P3 ;  /* 0xff8000002f2f7808 */ /* 0x000fe20001800000 */
[--C-:B------:R-:W-:Y:S01]  /*2cb0*/  FFMA R206, R44, UR8, -R18.reuse ;  /* 0x000000082cce7c23 */ /* 0x100fe20008000812 */
[----:B------:R-:W-:Y:S01]  /*2cc0*/  FSEL R50, R50, -INF , P4 ;  /* 0xff80000032327808 */ /* 0x000fe20002000000 */
[--C-:B------:R-:W-:Y:S01]  /*2cd0*/  FFMA R15, R45, UR8, -R18.reuse ;  /* 0x000000082d0f7c23 */ /* 0x100fe20008000812 */
[----:B------:R-:W-:Y:S01]  /*2ce0*/  FSEL R51, R51, -INF , P5 ;  /* 0xff80000033337808 */ /* 0x000fe20002800000 */
[--C-:B------:R-:W-:Y:S01]  /*2cf0*/  FFMA R200, R48, UR8, -R18.reuse ;  /* 0x0000000830c87c23 */ /* 0x100fe20008000812 */
[----:B------:R-:W-:Y:S01]  /*2d00*/  FSEL R54, R54, -INF , P6 ;  /* 0xff80000036367808 */ /* 0x000fe20003000000 */
[----:B------:R-:W-:Y:S01]  /*2d10*/  MUFU.EX2 R214, R214 ;  /* 0x000000d600d67308 */ /* 0x000fe20000000800 */
[----:B------:R-:W-:Y:S01]  /*2d20*/  R2P PR, R14.B2, 0x7f ;  /* 0x0000007f0e007804 */ /* 0x000fe20000002000 */
[--C-:B------:R-:W-:Y:S01]  /*2d30*/  FFMA R17, R49, UR8, -R18.reuse ;  /* 0x0000000831117c23 */ /* 0x100fe20008000812 */
[----:B------:R-:W-:Y:S01]  /*2d40*/  FMNMX R21, R46, R21, !PT ;  /* 0x000000152e157209 */ /* 0x000fe20007800000 */
[--C-:B------:R-:W-:Y:S01]  /*2d50*/  FFMA R202, R52, UR8, -R18.reuse ;  /* 0x0000000834ca7c23 */ /* 0x100fe20008000812 */
[--C-:B------:R-:W-:Y:S01]  /*2d60*/  FFMA R196, R56, UR8, -R18.reuse ;  /* 0x0000000838c47c23 */ /* 0x100fe20008000812 */
[----:B------:R-:W-:Y:S01]  /*2d70*/  FSEL R58, R58, -INF , P0 ;  /* 0xff8000003a3a7808 */ /* 0x000fe20000000000 */
[--C-:B------:R-:W-:Y:S01]  /*2d80*/  FFMA R60, R60, UR8, -R18.reuse ;  /* 0x000000083c3c7c23 */ /* 0x100fe20008000812 */
[----:B------:R-:W-:Y:S01]  /*2d90*/  ISETP.NE.U32.AND P0, PT, R6, 0x1, PT ;  /* 0x000000010600780c */ /* 0x000fe20003f05070 */
[--C-:B------:R-:W-:Y:S01]  /*2da0*/  FFMA R61, R61, UR8, -R18.reuse ;  /* 0x000000083d3d7c23 */ /* 0x100fe20008000812 */
[----:B------:R-:W-:Y:S01]  /*2db0*/  FSEL R59, R59, -INF , P1 ;  /* 0xff8000003b3b7808 */ /* 0x000fe20000800000 */
[--C-:B------:R-:W-:Y:S01]  /*2dc0*/  FFMA R64, R64, UR8, -R18.reuse ;  /* 0x0000000840407c23 */ /* 0x100fe20008000812 */
[----:B------:R-:W-:Y:S01]  /*2dd0*/  FSEL R26, R26, -INF , !P0 ;  /* 0xff8000001a1a7808 */ /* 0x000fe20004000000 */
[--C-:B------:R-:W-:Y:S01]  /*2de0*/  FFMA R65, R65, UR8, -R18.reuse ;  /* 0x0000000841417c23 */ /* 0x100fe20008000812 */
[----:B------:R-:W-:Y:S01]  /*2df0*/  LOP3.LUT P0, RZ, R14, 0x80, RZ, 0xc0, !PT ;  /* 0x000000800eff7812 */ /* 0x000fe2000780c0ff */
[--C-:B------:R-:W-:Y:S01]  /*2e00*/  FFMA R68, R68, UR8, -R18.reuse ;  /* 0x0000000844447c23 */ /* 0x100fe20008000812 */
[----:B------:R-:W-:Y:S01]  /*2e10*/  FSEL R62, R62, -INF , P2 ;  /* 0xff8000003e3e7808 */ /* 0x000fe20001000000 */
[--C-:B------:R-:W-:Y:S01]  /*2e20*/  FFMA R69, R69, UR8, -R18.reuse ;  /* 0x0000000845457c23 */ /* 0x100fe20008000812 */
[----:B------:R-:W-:Y:S01]  /*2e30*/  FSEL R8, R39, -INF , P0 ;  /* 0xff80000027087808 */ /* 0x000fe20000000000 */
        /* <DEDUP_REMOVED lines=12> */
[----:B------:R-:W-:Y:S01]  /*2f00*/  FFMA R84, R84, UR8, -R18 ;  /* 0x0000000854547c23 */ /* 0x000fe20008000812 */
[----:B------:R-:W-:Y:S01]  /*2f10*/  FSEL R67, R67, -INF , P5 ;  /* 0xff80000043437808 */ /* 0x000fe20002800000 */
[----:B------:R-:W-:Y:S01]  /*2f20*/  MUFU.EX2 R7, R7 ;  /* 0x0000000700077308 */ /* 0x000fe20000000800 */
[----:B------:R-:W-:-:S02]  /*2f30*/  FSEL R70, R70, -INF , P6 ;  /* 0xff80000046467808 */ /* 0x000fc40003000000 */
[----:B------:R-:W-:Y:S02]  /*2f40*/  CS2R R34, SRZ ;  /* 0x0000000000227805 */ /* 0x000fe4000001ff00 */
[----:B------:R-:W-:Y:S02]  /*2f50*/  R2P PR, R14.B3, 0x7f ;  /* 0x0000007f0e007804 */ /* 0x000fe40000003000 */
[----:B------:R-:W-:Y:S02]  /*2f60*/  CS2R R38, SRZ ;  /* 0x0000000000267805 */ /* 0x000fe4000001ff00 */
[----:B------:R-:W-:Y:S02]  /*2f70*/  FMNMX R19, R26, R23, !PT ;  /* 0x000000171a137209 */ /* 0x000fe40007800000 */
[----:B------:R-:W-:Y:S02]  /*2f80*/  CS2R R40, SRZ ;  /* 0x0000000000287805 */ /* 0x000fe4000001ff00 */
[----:B------:R-:W-:Y:S01]  /*2f90*/  FMNMX R6, R27, R16, !PT ;  /* 0x000000101b067209 */ /* 0x000fe20007800000 */
[----:B------:R-:W-:Y:S01]  /*2fa0*/  MUFU.EX2 R208, R208 ;  /* 0x000000d000d07308 */ /* 0x000fe20000000800 */
[----:B------:R-:W-:-:S02]  /*2fb0*/  FSEL R74, R74, -INF , P0 ;  /* 0xff8000004a4a7808 */ /* 0x000fc40000000000 */
[----:B------:R-:W-:Y:S02]  /*2fc0*/  CS2R R44, SRZ ;  /* 0x00000000002c7805 */ /* 0x000fe4000001ff00 */
[----:B------:R-:W-:Y:S02]  /*2fd0*/  ISETP.GT.AND P0, PT, R14, -0x1, PT ;  /* 0xffffffff0e00780c */ /* 0x000fe40003f04270 */
[----:B------:R-:W-:Y:S02]  /*2fe0*/  CS2R R48, SRZ ;  /* 0x0000000000307805 */ /* 0x000fe4000001ff00 */
[----:B------:R-:W-:Y:S02]  /*2ff0*/  FMNMX R14, R31, R8, !PT ;  /* 0x000000081f0e7209 */ /* 0x000fe40007800000 */
[----:B------:R-:W-:Y:S01]  /*3000*/  FMNMX R29, R42, R19, !PT ;  /* 0x000000132a1d7209 */ /* 0x000fe20007800000 */
[----:B------:R-:W-:Y:S01]  /*3010*/  FFMA R19, R53, UR8, -R18 ;  /* 0x0000000835137c23 */ /* 0x000fe20008000812 */
[----:B------:R-:W-:Y:S01]  /*3020*/  FMNMX R6, R43, R6, !PT ;  /* 0x000000062b067209 */ /* 0x000fe20007800000 */
[----:B------:R-:W-:Y:S01]  /*3030*/  MUFU.EX2 R9, R9 ;  /* 0x0000000900097308 */ /* 0x000fe20000000800 */
[----:B------:R-:W-:-:S02]  /*3040*/  FMNMX R14, R47, R14, !PT ;  /* 0x0000000e2f0e7209 */ /* 0x000fc40007800000 */
[----:B------:R-:W-:Y:S02]  /*3050*/  CS2R R52, SRZ ;  /* 0x0000000000347805 */ /* 0x000fe4000001ff00 */
[----:B------:R-:W-:Y:S02]  /*3060*/  FMNMX R29, R50, R29, !PT ;  /* 0x0000001d321d7209 */ /* 0x000fe40007800000 */
[----:B------:R-:W-:Y:S02]  /*3070*/  FMNMX R6, R51, R6, !PT ;  /* 0x0000000633067209 */ /* 0x000fe40007800000 */
[----:B------:R-:W-:Y:S01]  /*3080*/  FMNMX R21, R54, R21, !PT ;  /* 0x0000001536157209 */ /* 0x000fe20007800000 */
[----:B------:R-:W-:Y:S01]  /*3090*/  MUFU.EX2 R210, R210 ;  /* 0x000000d200d27308 */ /* 0x000fe20000000800 */
[----:B------:R-:W-:Y:S02]  /*30a0*/  FMNMX R14, R55, R14, !PT ;  /* 0x0000000e370e7209 */ /* 0x000fe40007800000 */
[----:B------:R-:W-:-:S02]  /*30b0*/  FMNMX R29, R58, R29, !PT ;  /* 0x0000001d3a1d7209 */ /* 0x000fc40007800000 */
[----:B------:R-:W-:Y:S02]  /*30c0*/  FMNMX R6, R59, R6, !PT ;  /* 0x000000063b067209 */ /* 0x000fe40007800000 */
[----:B------:R-:W-:Y:S01]  /*30d0*/  FMNMX R33, R62, R21, !PT ;  /* 0x000000153e217209 */ /* 0x000fe20007800000 */
[--C-:B------:R-:W-:Y:S01]  /*30e0*/  FFMA R21, R57, UR8, -R18.reuse ;  /* 0x0000000839157c23 */ /* 0x100fe20008000812 */
[----:B------:R-:W-:Y:S01]  /*30f0*/  FMNMX R14, R63, R14, !PT ;  /* 0x0000000e3f0e7209 */ /* 0x000fe20007800000 */
[----:B------:R-:W-:Y:S01]  /*3100*/  FFMA R18, R85, UR8, -R18 ;  /* 0x0000000855127c23 */ /* 0x000fe20008000812 */
[----:B------:R-:W-:Y:S01]  /*3110*/  FSEL R75, R75, -INF , P1 ;  /* 0xff8000004b4b7808 */ /* 0x000fe20000800000 */
[----:B------:R-:W-:Y:S01]  /*3120*/  MUFU.EX2 R11, R11 ;  /* 0x0000000b000b7308 */ /* 0x000fe20000000800 */
[----:B------:R-:W-:Y:S02]  /*3130*/  FSEL R78, R78, -INF , P2 ;  /* 0xff8000004e4e7808 */ /* 0x000fe40001000000 */
[----:B------:R-:W-:-:S02]  /*3140*/  CS2R R56, SRZ ;  /* 0x0000000000387805 */ /* 0x000fc4000001ff00 */
[----:B------:R-:W-:Y:S02]  /*3150*/  FSEL R79, R79, -INF , P3 ;  /* 0xff8000004f4f7808 */ /* 0x000fe40001800000 */
[----:B------:R-:W-:Y:S02]  /*3160*/  FMNMX R29, R66, R29, !PT ;  /* 0x0000001d421d7209 */ /* 0x000fe40007800000 */
[----:B------:R-:W-:Y:S01]  /*3170*/  FMNMX R6, R67, R6, !PT ;  /* 0x0000000643067209 */ /* 0x000fe20007800000 */
[----:B------:R-:W-:Y:S01]  /*3180*/  MUFU.EX2 R204, R204 ;  /* 0x000000cc00cc7308 */ /* 0x000fe20000000800 */
[----:B------:R-:W-:Y:S02]  /*3190*/  FMNMX R33, R70, R33, !PT ;  /* 0x0000002146217209 */ /* 0x000fe40007800000 */
[----:B------:R-:W-:Y:S02]  /*31a0*/  FMNMX R14, R71, R14, !PT ;  /* 0x0000000e470e7209 */ /* 0x000fe40007800000 */
[----:B------:R-:W-:-:S02]  /*31b0*/  FSEL R87, R87, -INF , !P0 ;  /* 0xff80000057577808 */ /* 0x000fc40004000000 */
[----:B------:R-:W-:Y:S01]  /*31c0*/  FSEL R82, R82, -INF , P4 ;  /* 0xff80000052527808 */ /* 0x000fe20002000000 */
[----:B------:R-:W-:Y:S01]  /*31d0*/  MUFU.EX2 R13, R13 ;  /* 0x0000000d000d7308 */ /* 0x000fe20000000800 */
[----:B------:R-:W-:Y:S02]  /*31e0*/  FSEL R83, R83, -INF , P5 ;  /* 0xff80000053537808 */ /* 0x000fe40002800000 */
[----:B------:R-:W-:Y:S02]  /*31f0*/  FSEL R86, R86, -INF , P6 ;  /* 0xff80000056567808 */ /* 0x000fe40003000000 */
[----:B------:R-:W-:Y:S02]  /*3200*/  FMNMX R29, R74, R29, !PT ;  /* 0x0000001d4a1d7209 */ /* 0x000fe40007800000 */
[----:B------:R-:W-:Y:S01]  /*3210*/  FMNMX R6, R75, R6, !PT ;  /* 0x000000064b067209 */ /* 0x000fe20007800000 */
[----:B------:R-:W-:Y:S01]  /*3220*/  MUFU.EX2 R206, R206 ;  /* 0x000000ce00ce7308 */ /* 0x000fe20000000800 */
[----:B------:R-:W-:-:S02]  /*3230*/  FMNMX R33, R78, R33, !PT ;  /* 0x000000214e217209 */ /* 0x000fc40007800000 */
[----:B------:R-:W-:Y:S02]  /*3240*/  FMNMX R14, R79, R14, !PT ;  /* 0x0000000e4f0e7209 */ /* 0x000fe40007800000 */
[----:B------:R-:W-:Y:S02]  /*3250*/  FMNMX R29, R82, R29, !PT ;  /* 0x0000001d521d7209 */ /* 0x000fe40007800000 */
[----:B------:R-:W-:Y:S01]  /*3260*/  FMNMX R6, R83, R6, !PT ;  /* 0x0000000653067209 */ /* 0x000fe20007800000 */
[----:B------:R-:W-:Y:S01]  /*3270*/  MUFU.EX2 R15, R15 ;  /* 0x0000000f000f7308 */ /* 0x000fe20000000800 */
[----:B------:R-:W-:Y:S02]  /*3280*/  FMNMX R33, R86, R33, !PT ;  /* 0x0000002156217209 */ /* 0x000fe40007800000 */
[----:B------:R-:W-:Y:S02]  /*3290*/  FMNMX R14, R87, R14, !PT ;  /* 0x0000000e570e7209 */ /* 0x000fe40007800000 */
[----:B------:R-:W-:-:S02]  /*32a0*/  FMNMX R6, R29, R6, !PT ;  /* 0x000000061d067209 */ /* 0x000fc40007800000 */
[----:B------:R-:W-:Y:S01]  /*32b0*/  FMNMX R33, R33, R14, !PT ;  /* 0x0000000e21217209 */ /* 0x000fe20007800000 */
[----:B------:R-:W-:Y:S03]  /*32c0*/  MUFU.EX2 R200, R200 ;  /* 0x000000c800c87308 */ /* 0x000fe60000000800 */
[----:B------:R-:W-:-:S05]  /*32d0*/  FMNMX R6, R6, R33, !PT ;  /* 0x0000002106067209 */ /* 0x000fca0007800000 */
[----:B------:R-:W1:Y:S01]  /*32e0*/  SHFL.BFLY PT, R29, R6, 0x2, 0x1f ;  /* 0x0c401f00061d7f89 */ /* 0x000e6200000e0000 */
[----:B------:R-:W-:Y:S08]  /*32f0*/  MUFU.EX2 R17, R17 ;  /* 0x0000001100117308 */ /* 0x000ff00000000800 */
[----:B------:R-:W-:Y:S08]  /*3300*/  MUFU.EX2 R202, R202 ;  /* 0x000000ca00ca7308 */ /* 0x000ff00000000800 */
[----:B------:R-:W-:Y:S01]  /*3310*/  MUFU.EX2 R19, R19 ;  /* 0x0000001300137308 */ /* 0x000fe20000000800 */
[----:B-1----:R-:W-:-:S07]  /*3320*/  FMNMX R29, R6, R29, !PT ;  /* 0x0000001d061d7209 */ /* 0x002fce0007800000 */
[----:B------:R-:W-:Y:S01]  /*3330*/  MUFU.EX2 R196, R196 ;  /* 0x000000c400c47308 */ /* 0x000fe20000000800 */
[----:B------:R-:W1:Y:S07]  /*3340*/  SHFL.BFLY PT, R6, R29, 0x1, 0x1f ;  /* 0x0c201f001d067f89 */ /* 0x000e6e00000e0000 */
[----:B------:R-:W-:Y:S08]  /*3350*/  MUFU.EX2 R21, R21 ;  /* 0x0000001500157308 */ /* 0x000ff00000000800 */
[----:B------:R-:W-:Y:S08]  /*3360*/  MUFU.EX2 R60, R60 ;  /* 0x0000003c003c7308 */ /* 0x000ff00000000800 */
[----:B------:R-:W2:Y:S01]  /*3370*/  MUFU.EX2 R61, R61 ;  /* 0x0000003d003d7308 */ /* 0x000ea20000000800 */
[----:B-1----:R-:W-:-:S04]  /*3380*/  FMNMX R6, R29, R6, !PT ;  /* 0x000000061d067209 */ /* 0x002fc80007800000 */
[----:B------:R-:W-:-:S03]  /*3390*/  FSETP.NEU.AND P0, PT, R6, -INF , PT ;  /* 0xff8000000600780b */ /* 0x000fc60003f0d000 */
[----:B------:R-:W-:Y:S01]  /*33a0*/  MUFU.EX2 R29, R18 ;  /* 0x00000012001d7308 */ /* 0x000fe20000000800 */
[----:B------:R-:W-:Y:S02]  /*33b0*/  FSEL R14, R6, RZ, P0 ;  /* 0x000000ff060e7208 */ /* 0x000fe40000000000 */
[----:B------:R-:W-:Y:S02]  /*33c0*/  LOP3.LUT P0, RZ, R12, 0x1f, RZ, 0xc0, !PT ;  /* 0x0000001f0cff7812 */ /* 0x000fe4000780c0ff */
[----:B------:R-:W-:Y:S01]  /*33d0*/  VIMNMX R12, RZ, UR6, !PT ;  /* 0x00000006ff0c7c48 */ /* 0x000fe2000ffe0100 */
[----:B------:R-:W-:Y:S02]  /*33e0*/  FMUL R14, R14, UR8 ;  /* 0x000000080e0e7c20 */ /* 0x000fe40008400000 */
[----:B------:R-:W-:Y:S01]  /*33f0*/  MUFU.EX2 R64, R64 ;  /* 0x0000004000407308 */ /* 0x000fe20000000800 */
[----:B--2---:R-:W-:Y:S01]  /*3400*/  F2FP.F16.F32.PACK_AB R198, R61, R60 ;  /* 0x0000003c3dc6723e */ /* 0x004fe200000000ff */
[--C-:B------:R-:W-:Y:S01]  /*3410*/  FFMA R8, R8, UR8, -R14.reuse ;  /* 0x0000000808087c23 */ /* 0x100fe2000800080e */
[--C-:B------:R-:W-:Y:S01]  /*3420*/  FFMA R26, R26, UR8, -R14.reuse ;  /* 0x000000081a1a7c23 */ /* 0x100fe2000800080e */
[--C-:B------:R-:W-:Y:S01]  /*3430*/  FFMA R23, R23, UR8, -R14.reuse ;  /* 0x0000000817177c23 */ /* 0x100fe2000800080e */
[--C-:B------:R-:W-:Y:S01]  /*3440*/  FFMA R27, R27, UR8, -R14.reuse ;  /* 0x000000081b1b7c23 */ /* 0x100fe2000800080e */
[----:B------:R-:W-:-:S02]  /*3450*/  FFMA R30, R30, UR8, -R14 ;  /* 0x000000081e1e7c23 */ /* 0x000fc4000800080e */
[----:B------:R1:W-:Y:S01]  /*3460*/  MUFU.EX2 R18, R8 ;  /* 0x0000000800127308 */ /* 0x0003e20000000800 */
[--C-:B------:R-:W-:Y:S01]  /*3470*/  FFMA R31, R31, UR8, -R14.reuse ;  /* 0x000000081f1f7c23 */ /* 0x100fe2000800080e */
[--C-:B------:R-:W-:Y:S01]  /*3480*/  FFMA R16, R16, UR8, -R14.reuse ;  /* 0x0000000810107c23 */ /* 0x100fe2000800080e */
[--C-:B------:R-:W-:Y:S01]  /*3490*/  FFMA R25, R25, UR8, -R14.reuse ;  /* 0x0000000819197c23 */ /* 0x100fe2000800080e */
[--C-:B------:R-:W-:Y:S01]  /*34a0*/  FFMA R42, R42, UR8, -R14.reuse ;  /* 0x000000082a2a7c23 */ /* 0x100fe2000800080e */
[--C-:B------:R-:W-:Y:S01]  /*34b0*/  FFMA R43, R43, UR8, -R14.reuse ;  /* 0x000000082b2b7c23 */ /* 0x100fe2000800080e */
[--C-:B------:R-:W-:Y:S01]  /*34c0*/  FFMA R46, R46, UR8, -R14.reuse ;  /* 0x000000082e2e7c23 */ /* 0x100fe2000800080e */
[----:B------:R-:W-:Y:S01]  /*34d0*/  FFMA R47, R47, UR8, -R14 ;  /* 0x000000082f2f7c23 */ /* 0x000fe2000800080e */
[----:B------:R2:W-:Y:S01]  /*34e0*/  MUFU.EX2 R209, R23 ;  /* 0x0000001700d17308 */ /* 0x0005e20000000800 */
[----:B-1----:R-:W-:Y:S01]  /*34f0*/  FADD R8, RZ, R212 ;  /* 0x000000d4ff087221 */ /* 0x002fe20000000000 */
[--C-:B------:R-:W-:Y:S01]  /*3500*/  FFMA R50, R50, UR8, -R14.reuse ;  /* 0x0000000832327c23 */ /* 0x100fe2000800080e */
[--C-:B------:R-:W-:Y:S01]  /*3510*/  FFMA R51, R51, UR8, -R14.reuse ;  /* 0x0000000833337c23 */ /* 0x100fe2000800080e */
[--C-:B------:R-:W-:Y:S01]  /*3520*/  FFMA R54, R54, UR8, -R14.reuse ;  /* 0x0000000836367c23 */ /* 0x100fe2000800080e */
[--C-:B------:R-:W-:Y:S01]  /*3530*/  FFMA R55, R55, UR8, -R14.reuse ;  /* 0x0000000837377c23 */ /* 0x100fe2000800080e */
[--C-:B------:R-:W-:Y:S01]  /*3540*/  FFMA R58, R58, UR8, -R14.reuse ;  /* 0x000000083a3a7c23 */ /* 0x100fe2000800080e */
[----:B------:R-:W-:Y:S01]  /*3550*/  FFMA R59, R59, UR8, -R14 ;  /* 0x000000083b3b7c23 */ /* 0x000fe2000800080e */
[----:B------:R-:W1:Y:S01]  /*3560*/  MUFU.EX2 R26, R26 ;  /* 0x0000001a001a7308 */ /* 0x000e620000000800 */
[----:B--2---:R-:W-:Y:S01]  /*3570*/  FADD R23, R5, R8 ;  /* 0x0000000805177221 */ /* 0x004fe20000000000 */
[--C-:B------:R-:W-:Y:S01]  /*3580*/  FFMA R62, R62, UR8, -R14.reuse ;  /* 0x000000083e3e7c23 */ /* 0x100fe2000800080e */
[--C-:B------:R-:W-:Y:S01]  /*3590*/  FFMA R63, R63, UR8, -R14.reuse ;  /* 0x000000083f3f7c23 */ /* 0x100fe2000800080e */
[--C-:B------:R-:W-:Y:S01]  /*35a0*/  FFMA R66, R66, UR8, -R14.reuse ;  /* 0x0000000842427c23 */ /* 0x100fe2000800080e */
[----:B------:R-:W-:Y:S01]  /*35b0*/  FADD R8, R214, R23 ;  /* 0x00000017d6087221 */ /* 0x000fe20000000000 */
[--C-:B------:R-:W-:Y:S01]  /*35c0*/  FFMA R67, R67, UR8, -R14.reuse ;  /* 0x0000000843437c23 */ /* 0x100fe2000800080e */
[----:B------:R-:W-:Y:S01]  /*35d0*/  FFMA R70, R70, UR8, -R14 ;  /* 0x0000000846467c23 */ /* 0x000fe2000800080e */
[----:B------:R-:W2:Y:S01]  /*35e0*/  MUFU.EX2 R27, R27 ;  /* 0x0000001b001b7308 */ /* 0x000ea20000000800 */
[C---:B------:R-:W-:Y:S01]  /*35f0*/  FADD R23, R7.reuse, R8 ;  /* 0x0000000807177221 */ /* 0x040fe20000000000 */
[----:B------:R-:W-:Y:S01]  /*3600*/  F2FP.F16.F32.PACK_AB R214, R7, R214 ;  /* 0x000000d607d6723e */ /* 0x000fe200000000ff */
[--C-:B------:R-:W-:Y:S01]  /*3610*/  FFMA R71, R71, UR8, -R14.reuse ;  /* 0x0000000847477c23 */ /* 0x100fe2000800080e */
[----:B------:R-:W-:Y:S01]  /*3620*/  F2FP.F16.F32.PACK_AB R212, R5, R212 ;  /* 0x000000d405d4723e */ /* 0x000fe200000000ff */
[----:B------:R-:W-:Y:S01]  /*3630*/  FADD R8, R208, R23 ;  /* 0x00000017d0087221 */ /* 0x000fe20000000000 */
[--C-:B------:R-:W-:Y:S01]  /*3640*/  FFMA R74, R74, UR8, -R14.reuse ;  /* 0x000000084a4a7c23 */ /* 0x100fe2000800080e */
[----:B------:R-:W-:Y:S01]  /*3650*/  FFMA R75, R75, UR8, -R14 ;  /* 0x000000084b4b7c23 */ /* 0x000fe2000800080e */
[----:B------:R-:W3:Y:S01]  /*3660*/  MUFU.EX2 R30, R30 ;  /* 0x0000001e001e7308 */ /* 0x000ee20000000800 */
[----:B------:R-:W-:Y:S01]  /*3670*/  FADD R23, R9, R8 ;  /* 0x0000000809177221 */ /* 0x000fe20000000000 */
[----:B-1----:R-:W-:Y:S01]  /*3680*/  FADD R20, RZ, R26 ;  /* 0x0000001aff147221 */ /* 0x002fe20000000000 */
[--C-:B------:R-:W-:Y:S01]  /*3690*/  FFMA R87, R87, UR8, -R14.reuse ;  /* 0x0000000857577c23 */ /* 0x100fe2000800080e */
[--C-:B------:R-:W-:Y:S01]  /*36a0*/  FFMA R86, R86, UR8, -R14.reuse ;  /* 0x0000000856567c23 */ /* 0x100fe2000800080e */
[----:B------:R-:W-:Y:S01]  /*36b0*/  FADD R8, R210, R23 ;  /* 0x00000017d2087221 */ /* 0x000fe20000000000 */
[--C-:B------:R-:W-:Y:S01]  /*36c0*/  FFMA R83, R83, UR8, -R14.reuse ;  /* 0x0000000853537c23 */ /* 0x100fe2000800080e */
[----:B------:R-:W-:Y:S01]  /*36d0*/  FFMA R82, R82, UR8, -R14 ;  /* 0x0000000852527c23 */ /* 0x000fe2000800080e */
[----:B------:R-:W1:Y:S01]  /*36e0*/  MUFU.EX2 R31, R31 ;  /* 0x0000001f001f7308 */ /* 0x000e620000000800 */
[----:B--2---:R-:W-:Y:S01]  /*36f0*/  FADD R33, R27, R20 ;  /* 0x000000141b217221 */ /* 0x004fe20000000000 */
[----:B------:R-:W-:Y:S01]  /*3700*/  FADD R23, R11, R8 ;  /* 0x000000080b177221 */ /* 0x000fe20000000000 */
[--C-:B------:R-:W-:Y:S01]  /*3710*/  FFMA R79, R79, UR8, -R14.reuse ;  /* 0x000000084f4f7c23 */ /* 0x100fe2000800080e */
[----:B------:R-:W-:Y:S01]  /*3720*/  FFMA R14, R78, UR8, -R14 ;  /* 0x000000084e0e7c23 */ /* 0x000fe2000800080e */
[----:B------:R-:W-:Y:S01]  /*3730*/  IADD3 R22, -R12, UR4, RZ ;  /* 0x000000040c167c10 */ /* 0x000fe2000fffe1ff */
[----:B------:R-:W-:Y:S01]  /*3740*/  FADD R8, R204, R23 ;  /* 0x00000017cc087221 */ /* 0x000fe20000000000 */
[----:B------:R-:W-:Y:S01]  /*3750*/  F2FP.F16.F32.PACK_AB R208, R9, R208 ;  /* 0x000000d009d0723e */ /* 0x000fe200000000ff */
[----:B------:R-:W2:Y:S01]  /*3760*/  MUFU.EX2 R16, R16 ;  /* 0x0000001000107308 */ /* 0x000ea20000000800 */
[----:B---3--:R-:W-:Y:S01]  /*3770*/  FADD R20, R30, R33 ;  /* 0x000000211e147221 */ /* 0x008fe20000000000 */
[----:B------:R-:W-:Y:S01]  /*3780*/  FADD R23, R13, R8 ;  /* 0x000000080d177221 */ /* 0x000fe20000000000 */
[----:B------:R-:W-:-:S02]  /*3790*/  R2UR UR5, R22 ;  /* 0x00000000160572ca */ /* 0x000fc400000e0000 */
[----:B------:R-:W-:Y:S01]  /*37a0*/  ISETP.GE.AND P1, PT, R22, 0x1, PT ;  /* 0x000000011600780c */ /* 0x000fe20003f26270 */
[----:B------:R-:W-:Y:S01]  /*37b0*/  FADD R8, R206, R23 ;  /* 0x00000017ce087221 */ /* 0x000fe20000000000 */
[----:B------:R-:W-:Y:S01]  /*37c0*/  @!P0 MOV R22, 0x1 ;  /* 0x0000000100168802 */ /* 0x000fe20000000f00 */
[----:B------:R-:W3:Y:S01]  /*37d0*/  MUFU.EX2 R25, R25 ;  /* 0x0000001900197308 */ /* 0x000ee20000000800 */
[----:B-1----:R-:W-:Y:S01]  /*37e0*/  FADD R20, R31, R20 ;  /* 0x000000141f147221 */ /* 0x002fe20000000000 */
[----:B------:R-:W-:Y:S01]  /*37f0*/  FADD R23, R15, R8 ;  /* 0x000000080f177221 */ /* 0x000fe20000000000 */
[----:B------:R1:W-:Y:S01]  /*3800*/  @!P0 SYNCS.ARRIVE.TRANS64.ART0 RZ, [UR60+0x18], R22 ;  /* 0x00001816ffff89a7 */ /* 0x0003e2000850003c */
[----:B------:R-:W-:Y:S01]  /*3810*/  F2FP.F16.F32.PACK_AB R210, R11, R210 ;  /* 0x000000d20bd2723e */ /* 0x000fe200000000ff */
[----:B------:R-:W-:Y:S01]  /*3820*/  FADD R33, R209, R20 ;  /* 0x00000014d1217221 */ /* 0x000fe20000000000 */
[----:B------:R-:W-:Y:S01]  /*3830*/  FADD R8, R200, R23 ;  /* 0x00000017c8087221 */ /* 0x000fe20000000000 */
[----:B------:R-:W-:Y:S01]  /*3840*/  F2FP.F16.F32.PACK_AB R213, R27, R26 ;  /* 0x0000001a1bd5723e */ /* 0x000fe200000000ff */
[----:B------:R-:W4:Y:S01]  /*3850*/  MUFU.EX2 R42, R42 ;  /* 0x0000002a002a7308 */ /* 0x000f220000000800 */
[----:B--2---:R-:W-:Y:S01]  /*3860*/  FADD R20, R16, R33 ;  /* 0x0000002110147221 */ /* 0x004fe20000000000 */
[----:B------:R-:W-:Y:S01]  /*3870*/  FADD R23, R17, R8 ;  /* 0x0000000811177221 */ /* 0x000fe20000000000 */
[----:B------:R-:W-:Y:S01]  /*3880*/  UISETP.GT.AND UP0, UPT, UR5, URZ, UPT ;  /* 0x0000003f0500728c */ /* 0x000fe2000bf04270 */
[----:B------:R-:W-:Y:S01]  /*3890*/  F2FP.F16.F32.PACK_AB R215, R31, R30 ;  /* 0x0000001e1fd7723e */ /* 0x000fe200000000ff */
[----:B------:R-:W-:-:S02]  /*38a0*/  IMAD.MOV.U32 R11, RZ, RZ, 0x3f800000 ;  /* 0x3f800000ff0b7424 */ /* 0x000fc400078e00ff */
[----:B------:R-:W-:Y:S01]  /*38b0*/  FADD R8, R202, R23 ;  /* 0x00000017ca087221 */ /* 0x000fe20000000000 */
[----:B------:R-:W-:Y:S01]  /*38c0*/  F2FP.F16.F32.PACK_AB R204, R13, R204 ;  /* 0x000000cc0dcc723e */ /* 0x000fe200000000ff */
[----:B------:R-:W2:Y:S01]  /*38d0*/  MUFU.EX2 R43, R43 ;  /* 0x0000002b002b7308 */ /* 0x000ea20000000800 */
[----:B---3--:R-:W-:Y:S01]  /*38e0*/  FADD R33, R25, R20 ;  /* 0x0000001419217221 */ /* 0x008fe20000000000 */
[----:B------:R-:W-:Y:S01]  /*38f0*/  FADD R23, R19, R8 ;  /* 0x0000000813177221 */ /* 0x000fe20000000000 */
[C---:B------:R-:W-:Y:S02]  /*3900*/  F2FP.F16.F32.PACK_AB R211, R18.reuse, R25 ;  /* 0x0000001912d3723e */ /* 0x040fe400000000ff */
[----:B------:R-:W-:Y:S01]  /*3910*/  CS2R R24, SRZ ;  /* 0x0000000000187805 */ /* 0x000fe2000001ff00 */
[----:B------:R-:W-:Y:S01]  /*3920*/  FADD R33, R18, R33 ;  /* 0x0000002112217221 */ /* 0x000fe20000000000 */
[----:B------:R-:W-:Y:S01]  /*3930*/  FADD R8, R196, R23 ;  /* 0x00000017c4087221 */ /* 0x000fe20000000000 */
[----:B------:R-:W-:Y:S01]  /*3940*/  F2FP.F16.F32.PACK_AB R206, R15, R206 ;  /* 0x000000ce0fce723e */ /* 0x000fe200000000ff */
[----:B------:R-:W3:Y:S01]  /*3950*/  MUFU.EX2 R46, R46 ;  /* 0x0000002e002e7308 */ /* 0x000ee20000000800 */
[----:B----4-:R-:W-:Y:S01]  /*3960*/  FADD R20, R42, R33 ;  /* 0x000000212a147221 */ /* 0x010fe20000000000 */
[----:B------:R-:W-:Y:S01]  /*3970*/  FADD R23, R21, R8 ;  /* 0x0000000815177221 */ /* 0x000fe20000000000 */
[----:B------:R-:W-:-:S02]  /*3980*/  F2FP.F16.F32.PACK_AB R200, R17, R200 ;  /* 0x000000c811c8723e */ /* 0x000fc400000000ff */
[----:B------:R-:W-:Y:S02]  /*3990*/  CS2R R26, SRZ ;  /* 0x00000000001a7805 */ /* 0x000fe4000001ff00 */
[----:B------:R-:W-:Y:S01]  /*39a0*/  F2FP.F16.F32.PACK_AB R202, R19, R202 ;  /* 0x000000ca13ca723e */ /* 0x000fe200000000ff */
[----:B------:R-:W-:Y:S01]  /*39b0*/  FADD R8, R60, R23 ;  /* 0x000000173c087221 */ /* 0x000fe20000000000 */
[----:B------:R-:W-:Y:S01]  /*39c0*/  F2FP.F16.F32.PACK_AB R196, R21, R196 ;  /* 0x000000c415c4723e */ /* 0x000fe200000000ff */
[----:B------:R-:W4:Y:S01]  /*39d0*/  MUFU.EX2 R47, R47 ;  /* 0x0000002f002f7308 */ /* 0x000f220000000800 */
[----:B--2---:R-:W-:Y:S01]  /*39e0*/  FADD R33, R43, R20 ;  /* 0x000000142b217221 */ /* 0x004fe20000000000 */
[----:B------:R-:W-:Y:S01]  /*39f0*/  FADD R23, R61, R8 ;  /* 0x000000083d177221 */ /* 0x000fe20000000000 */
[----:B------:R-:W-:Y:S02]  /*3a00*/  F2FP.F16.F32.PACK_AB R205, R43, R42 ;  /* 0x0000002a2bcd723e */ /* 0x000fe400000000ff */
[----:B------:R-:W-:-:S02]  /*3a10*/  CS2R R30, SRZ ;  /* 0x00000000001e7805 */ /* 0x000fc4000001ff00 */
[----:B------:R-:W-:Y:S01]  /*3a20*/  F2FP.F16.F32.PACK_AB R209, R16, R209 ;  /* 0x000000d110d1723e */ /* 0x000fe200000000ff */
[----:B------:R-:W-:Y:S01]  /*3a30*/  FADD R8, R64, R23 ;  /* 0x0000001740087221 */ /* 0x000fe20000000000 */
[----:B------:R-:W-:Y:S01]  /*3a40*/  MOV R9, 0x3f800000 ;  /* 0x3f80000000097802 */ /* 0x000fe20000000f00 */
[----:B------:R-:W2:Y:S01]  /*3a50*/  MUFU.EX2 R50, R50 ;  /* 0x0000003200327308 */ /* 0x000ea20000000800 */
[----:B---3--:R-:W-:Y:S01]  /*3a60*/  FADD R20, R46, R33 ;  /* 0x000000212e147221 */ /* 0x008fe20000000000 */
[----:B------:R-:W-:Y:S02]  /*3a70*/  CS2R R42, SRZ ;  /* 0x00000000002a7805 */ /* 0x000fe4000001ff00 */
[----:B------:R-:W-:-:S04]  /*3a80*/  CS2R R60, SRZ ;  /* 0x00000000003c7805 */ /* 0x000fc8000001ff00 */
[----:B------:R-:W3:Y:S01]  /*3a90*/  MUFU.EX2 R51, R51 ;  /* 0x0000003300337308 */ /* 0x000ee20000000800 */
[C---:B----4-:R-:W-:Y:S01]  /*3aa0*/  FADD R33, R47.reuse, R20 ;  /* 0x000000142f217221 */ /* 0x050fe20000000000 */
[----:B------:R-:W-:Y:S02]  /*3ab0*/  F2FP.F16.F32.PACK_AB R207, R47, R46 ;  /* 0x0000002e2fcf723e */ /* 0x000fe400000000ff */
[----:B------:R-:W-:-:S04]  /*3ac0*/  CS2R R46, SRZ ;  /* 0x00000000002e7805 */ /* 0x000fc8000001ff00 */
[----:B------:R-:W4:Y:S01]  /*3ad0*/  MUFU.EX2 R54, R54 ;  /* 0x0000003600367308 */ /* 0x000f220000000800 */
[----:B--2---:R-:W-:-:S07]  /*3ae0*/  FADD R20, R50, R33 ;  /* 0x0000002132147221 */ /* 0x004fce0000000000 */
[----:B------:R-:W2:Y:S01]  /*3af0*/  MUFU.EX2 R55, R55 ;  /* 0x0000003700377308 */ /* 0x000ea20000000800 */
[C---:B---3--:R-:W-:Y:S01]  /*3b00*/  FADD R33, R51.reuse, R20 ;  /* 0x0000001433217221 */ /* 0x048fe20000000000 */
[----:B------:R-:W-:Y:S02]  /*3b10*/  F2FP.F16.F32.PACK_AB R201, R51, R50 ;  /* 0x0000003233c9723e */ /* 0x000fe400000000ff */
[----:B------:R-:W-:-:S04]  /*3b20*/  CS2R R50, SRZ ;  /* 0x0000000000327805 */ /* 0x000fc8000001ff00 */
[----:B------:R-:W3:Y:S01]  /*3b30*/  MUFU.EX2 R65, R65 ;  /* 0x0000004100417308 */ /* 0x000ee20000000800 */
[----:B----4-:R-:W-:-:S07]  /*3b40*/  FADD R20, R54, R33 ;  /* 0x0000002136147221 */ /* 0x010fce0000000000 */
[----:B------:R-:W4:Y:S01]  /*3b50*/  MUFU.EX2 R58, R58 ;  /* 0x0000003a003a7308 */ /* 0x000f220000000800 */
[C---:B--2---:R-:W-:Y:S01]  /*3b60*/  FADD R33, R55.reuse, R20 ;  /* 0x0000001437217221 */ /* 0x044fe20000000000 */
[----:B------:R-:W-:Y:S02]  /*3b70*/  F2FP.F16.F32.PACK_AB R203, R55, R54 ;  /* 0x0000003637cb723e */ /* 0x000fe400000000ff */
[----:B------:R-:W-:-:S04]  /*3b80*/  CS2R R54, SRZ ;  /* 0x0000000000367805 */ /* 0x000fc8000001ff00 */
[----:B------:R-:W2:Y:S01]  /*3b90*/  MUFU.EX2 R68, R68 ;  /* 0x0000004400447308 */ /* 0x000ea20000000800 */
[C---:B---3--:R-:W-:Y:S01]  /*3ba0*/  FADD R23, R65.reuse, R8 ;  /* 0x0000000841177221 */ /* 0x048fe20000000000 */
[----:B------:R-:W-:Y:S02]  /*3bb0*/  F2FP.F16.F32.PACK_AB R192, R65, R64 ;  /* 0x0000004041c0723e */ /* 0x000fe400000000ff */
[----:B------:R-:W-:-:S04]  /*3bc0*/  CS2R R64, SRZ ;  /* 0x0000000000407805 */ /* 0x000fc8000001ff00 */
[----:B------:R-:W3:Y:S01]  /*3bd0*/  MUFU.EX2 R59, R59 ;  /* 0x0000003b003b7308 */ /* 0x000ee20000000800 */
[----:B----4-:R-:W-:Y:S01]  /*3be0*/  FADD R20, R58, R33 ;  /* 0x000000213a147221 */ /* 0x010fe20000000000 */
[----:B------:R-:W-:-:S06]  /*3bf0*/  CS2R R32, SRZ ;  /* 0x0000000000207805 */ /* 0x000fcc000001ff00 */
[----:B------:R-:W4:Y:S01]  /*3c00*/  MUFU.EX2 R69, R69 ;  /* 0x0000004500457308 */ /* 0x000f220000000800 */
[----:B--2---:R-:W-:-:S07]  /*3c10*/  FADD R8, R68, R23 ;  /* 0x0000001744087221 */ /* 0x004fce0000000000 */
[----:B------:R-:W2:Y:S01]  /*3c20*/  MUFU.EX2 R62, R62 ;  /* 0x0000003e003e7308 */ /* 0x000ea20000000800 */
[C---:B---3--:R-:W-:Y:S01]  /*3c30*/  FADD R7, R59.reuse, R20 ;  /* 0x000000143b077221 */ /* 0x048fe20000000000 */
[----:B------:R-:W-:Y:S02]  /*3c40*/  F2FP.F16.F32.PACK_AB R197, R59, R58 ;  /* 0x0000003a3bc5723e */ /* 0x000fe400000000ff */
        /* <DEDUP_REMOVED lines=8> */
[----:B---3--:R-:W-:-:S07]  /*3cd0*/  FADD R8, R72, R5 ;  /* 0x0000000548087221 */ /* 0x008fce0000000000 */
[----:B------:R-:W3:Y:S01]  /*3ce0*/  MUFU.EX2 R66, R66 ;  /* 0x0000004200427308 */ /* 0x000ee20000000800 */
[C---:B----4-:R-:W-:Y:S01]  /*3cf0*/  FADD R7, R63.reuse, R20 ;  /* 0x000000143f077221 */ /* 0x050fe20000000000 */
[----:B------:R-:W-:Y:S02]  /*3d00*/  F2FP.F16.F32.PACK_AB R199, R63, R62 ;  /* 0x0000003e3fc7723e */ /* 0x000fe400000000ff */
[----:B------:R-:W-:-:S04]  /*3d10*/  CS2R R62, SRZ ;  /* 0x00000000003e7805 */ /* 0x000fc8000001ff00 */
[----:B------:R-:W4:Y:S01]  /*3d20*/  MUFU.EX2 R76, R76 ;  /* 0x0000004c004c7308 */ /* 0x000f220000000800 */
[C---:B--2---:R-:W-:Y:S01]  /*3d30*/  FADD R5, R73.reuse, R8 ;  /* 0x0000000849057221 */ /* 0x044fe20000000000 */
[----:B------:R-:W-:Y:S02]  /*3d40*/  F2FP.F16.F32.PACK_AB R188, R73, R72 ;  /* 0x0000004849bc723e */ /* 0x000fe400000000ff */
[----:B------:R-:W-:-:S04]  /*3d50*/  CS2R R72, SRZ ;  /* 0x0000000000487805 */ /* 0x000fc8000001ff00 */
[----:B------:R-:W2:Y:S01]  /*3d60*/  MUFU.EX2 R67, R67 ;  /* 0x0000004300437308 */ /* 0x000ea20000000800 */
[----:B---3--:R-:W-:-:S07]  /*3d70*/  FADD R20, R66, R7 ;  /* 0x0000000742147221 */ /* 0x008fce0000000000 */
        /* <DEDUP_REMOVED lines=11> */
[----:B----4-:R-:W-:-:S07]  /*3e30*/  FADD R20, R70, R7 ;  /* 0x0000000746147221 */ /* 0x010fce0000000000 */
        /* <DEDUP_REMOVED lines=13> */
[----:B---3--:R-:W-:Y:S01]  /*3f10*/  FADD R8, R84, R5 ;  /* 0x0000000554087221 */ /* 0x008fe20000000000 */
[C---:B------:R-:W-:Y:S02]  /*3f20*/  F2FP.F16.F32.PACK_AB R186, R29.reuse, R84 ;  /* 0x000000541dba723e */ /* 0x040fe400000000ff */
[----:B------:R-:W-:Y:S01]  /*3f30*/  CS2R R84, SRZ ;  /* 0x0000000000547805 */ /* 0x000fe2000001ff00 */
[----:B------:R-:W-:Y:S01]  /*3f40*/  FADD R7, R29, R8 ;  /* 0x000000081d077221 */ /* 0x000fe20000000000 */
[----:B------:R-:W-:Y:S02]  /*3f50*/  CS2R R28, SRZ ;  /* 0x00000000001c7805 */ /* 0x000fe4000001ff00 */
[----:B------:R-:W3:Y:S01]  /*3f60*/  MUFU.EX2 R79, R79 ;  /* 0x0000004f004f7308 */ /* 0x000ee20000000800 */
[C---:B----4-:R-:W-:Y:S01]  /*3f70*/  FADD R5, R75.reuse, R20 ;  /* 0x000000144b057221 */ /* 0x050fe20000000000 */
[----:B------:R-:W-:-:S02]  /*3f80*/  F2FP.F16.F32.PACK_AB R189, R75, R74 ;  /* 0x0000004a4bbd723e */ /* 0x000fc400000000ff */
        /* <DEDUP_REMOVED lines=12> */
[----:B------:R-:W-:Y:S01]  /*4050*/  CS2R R82, SRZ ;  /* 0x0000000000527805 */ /* 0x000fe2000001ff00 */
[----:B---3--:R-:W-:-:S04]  /*4060*/  FADD R8, R86, R5 ;  /* 0x0000000556087221 */ /* 0x008fc80000000000 */
[C---:B----4-:R-:W-:Y:S01]  /*4070*/  FADD R5, R87.reuse, R8 ;  /* 0x0000000857057221 */ /* 0x050fe20000000000 */
[----:B------:R-:W-:Y:S01]  /*4080*/  F2FP.F16.F32.PACK_AB R187, R87, R86 ;  /* 0x0000005657bb723e */ /* 0x000fe200000000ff */
[----:B------:R-:W-:Y:S01]  /*4090*/  IMAD.MOV.U32 R8, RZ, RZ, RZ ;  /* 0x000000ffff087224 */ /* 0x000fe200078e00ff */
[----:B------:R-:W-:Y:S01]  /*40a0*/  CS2R R86, SRZ ;  /* 0x0000000000567805 */ /* 0x000fe2000001ff00 */
[----:B-1----:R-:W-:Y:S06]  /*40b0*/  @!P1 BRA `(.L_x_14) ;  /* 0x00000028005c9947 */ /* 0x002fec0003800000 */
[----:B------:R-:W-:Y:S01]  /*40c0*/  IMAD.MOV.U32 R13, RZ, RZ, R6 ;  /* 0x000000ffff0d7224 */ /* 0x000fe200078e0006 */
[----:B------:R-:W-:Y:S01]  /*40d0*/  IADD3 R14, R12, -UR7, RZ ;  /* 0x800000070c0e7c10 */ /* 0x000fe2000fffe0ff */
[----:B------:R-:W-:Y:S01]  /*40e0*/  IMAD.MOV.U32 R15, RZ, RZ, R4 ;  /* 0x000000ffff0f7224 */ /* 0x000fe200078e0004 */
[----:B------:R-:W-:Y:S01]  /*40f0*/  MOV R24, RZ ;  /* 0x000000ff00187202 */ /* 0x000fe20000000f00 */
[----:B------:R-:W-:Y:S01]  /*4100*/  IMAD.MOV.U32 R11, RZ, RZ, 0x3f800000 ;  /* 0x3f800000ff0b7424 */ /* 0x000fe200078e00ff */
[----:B------:R-:W-:Y:S01]  /*4110*/  UPLOP3.LUT UP1, UPT, UPT, UPT, UPT, 0x40, 0x0 ;  /* 0x000000000000789c */ /* 0x000fe20003f2e870 */
[----:B------:R-:W-:Y:S01]  /*4120*/  IMAD.MOV.U32 R18, RZ, RZ, RZ ;  /* 0x000000ffff127224 */ /* 0x000fe200078e00ff */
[----:B------:R-:W-:Y:S01]  /*4130*/  UMOV UR6, UR4 ;  /* 0x0000000400067c82 */ /* 0x000fe20008000000 */
[----:B------:R-:W-:-:S08]  /*4140*/  ULDC UR5, c[0x0][0x480] ;  /* 0x0001200000057ab9 */ /* 0x000fd00000000800 */
.L_x_19:
[----:B------:R-:W1:Y:S01]  /*4150*/  S2UR UR7, SR_CgaCtaId ;  /* 0x00000000000779c3 */ /* 0x000e620000008800 */
[----:B------:R-:W-:Y:S01]  /*4160*/  UMOV UR60, 0x400 ;  /* 0x00000400003c7882 */ /* 0x000fe20000000000 */
[----:B------:R-:W-:-:S05]  /*4170*/  LOP3.LUT R8, R18, 0x1, RZ, 0x3c, !PT ;  /* 0x0000000112087812 */ /* 0x000fca00078e3cff */
[----:B------:R-:W-:Y:S01]  /*4180*/  IMAD.U32 R4, R8, -0x80000000, RZ ;  /* 0x8000000008047824 */ /* 0x000fe200078e00ff */
[----:B-1----:R-:W-:-:S04]  /*4190*/  ULEA UR60, UR7, UR60, 0x18 ;  /* 0x0000003c073c7291 */ /* 0x002fc8000f8ec03f */
[----:B------:R-:W-:Y:S02]  /*41a0*/  ULEA UR8, UR13, UR60, 0xd ;  /* 0x0000003c0d087291 */ /* 0x000fe4000f8e683f */
[----:B------:R-:W-:Y:S02]  /*41b0*/  UIADD3 UR7, UR60, 0x18400, URZ ;  /* 0x000184003c077890 */ /* 0x000fe4000fffe03f */
[----:B------:R-:W-:Y:S01]  /*41c0*/  UIADD3 UR8, UR8, 0xc400, URZ ;  /* 0x0000c40008087890 */ /* 0x000fe2000fffe03f */
[----:B------:R-:W1:Y:S01]  /*41d0*/  SYNCS.PHASECHK.TRANS64.TRYWAIT P0, [UR60+0x10], R4 ;  /* 0x00001004ff0075a7 */ /* 0x000e62000800017c */
[----:B------:R-:W-:Y:S02]  /*41e0*/  USHF.R.U32.HI UR7, URZ, 0x4, UR7 ;  /* 0x000000043f077899 */ /* 0x000fe40008011607 */
[----:B------:R-:W-:Y:S02]  /*41f0*/  USHF.R.U32.HI UR8, URZ, 0x4, UR8 ;  /* 0x000000043f087899 */ /* 0x000fe40008011608 */
[----:B------:R-:W-:-:S02]  /*4200*/  ULOP3.LUT UR7, UR7, 0x3fc0, URZ, 0xc0, !UPT ;  /* 0x00003fc007077892 */ /* 0x000fc4000f8ec03f */
[----:B------:R-:W-:Y:S02]  /*4210*/  ULOP3.LUT UR8, UR8, 0x3fc0, URZ, 0xc0, !UPT ;  /* 0x00003fc008087892 */ /* 0x000fe4000f8ec03f */
[----:B------:R-:W-:Y:S02]  /*4220*/  ULOP3.LUT UR14, UR7, 0x10000, URZ, 0xfc, !UPT ;  /* 0x00010000070e7892 */ /* 0x000fe4000f8efc3f */
[----:B------:R-:W-:Y:S01]  /*4230*/  ULOP3.LUT UR8, UR8, 0x10000, URZ, 0xfc, !UPT ;  /* 0x0001000008087892 */ /* 0x000fe2000f8efc3f */
[----:B-1----:R-:W-:Y:S11]  /*4240*/  @P0 BRA `(.L_x_15) ;  /* 0x00000000000c0947 */ /* 0x002ff60003800000 */
[----:B------:R-:W-:-:S04]  /*4250*/  IMAD.U32 R16, R8, -0x80000000, RZ ;  /* 0x8000000008107824 */ /* 0x000fc800078e00ff */
[----:B------:R-:W1:Y:S02]  /*4260*/  SYNCS.PHASECHK.TRANS64.TRYWAIT P0, [UR60+0x10], R16 ;  /* 0x00001010ff0075a7 */ /* 0x000e64000800017c */
[----:B-1----:R-:W-:Y:S05]  /*4270*/  @!P0 BRA `(.L_x_16) ;  /* 0x00000070009c8947 */ /* 0x002fea0003800000 */
.L_x_15:
[----:B------:R-:W-:Y:S01]  /*4280*/  WARPGROUP.ARRIVE ;  /* 0x00000000000079c5 */ /* 0x000fe20000000000 */
[----:B------:R-:W-:Y:S01]  /*4290*/  UMOV UR18, UR14 ;  /* 0x0000000e00127c82 */ /* 0x000fe20008000000 */
[----:B------:R-:W-:Y:S01]  /*42a0*/  UMOV UR19, 0x40000040 ;  /* 0x4000004000137882 */ /* 0x000fe20000000000 */
[----:B------:R-:W-:Y:S01]  /*42b0*/  UMOV UR16, UR8 ;  /* 0x0000000800107c82 */ /* 0x000fe20008000000 */
[----:B------:R-:W-:Y:S01]  /*42c0*/  UMOV UR17, 0x40000040 ;  /* 0x4000004000117882 */ /* 0x000fe20000000000 */
[----:B------:R-:W-:Y:S01]  /*42d0*/  SHF.L.U32 R16, R18, 0x1f, RZ ;  /* 0x0000001f12107819 */ /* 0x000fe200000006ff */
[----:B------:R-:W-:Y:S01]  /*42e0*/  HGMMA.64x128x16.F32 R120, gdesc[UR16], RZ, !UPT ;  /* 0x01e00000107879f0 */ /* 0x000fe2000c7008ff */
[----:B------:R-:W-:Y:S01]  /*42f0*/  ULOP3.LUT UR18, UR14, 0x2, URZ, 0xfc, !UPT ;  /* 0x000000020e127892 */ /* 0x000fe2000f8efc3f */
[-C--:B------:R-:W-:Y:S01]  /*4300*/  FMUL R117, R117, R11.reuse ;  /* 0x0000000b75757220 */ /* 0x080fe20000400000 */
[----:B------:R-:W-:Y:S01]  /*4310*/  ULOP3.LUT UR16, UR8, 0x2, URZ, 0xfc, !UPT ;  /* 0x0000000208107892 */ /* 0x000fe2000f8efc3f */
[-C--:B------:R-:W-:Y:S01]  /*4320*/  FMUL R116, R116, R11.reuse ;  /* 0x0000000b74747220 */ /* 0x080fe20000400000 */
[----:B------:R-:W-:Y:S01]  /*4330*/  UMOV UR19, 0x40000040 ;  /* 0x4000004000137882 */ /* 0x000fe20000000000 */
[----:B------:R-:W-:Y:S01]  /*4340*/  UMOV UR17, 0x40000040 ;  /* 0x4000004000117882 */ /* 0x000fe20000000000 */
[----:B------:R-:W-:Y:S01]  /*4350*/  UIADD3 UR6, UR6, -0x1, URZ ;  /* 0xffffffff06067890 */ /* 0x000fe2000fffe03f */
[-C--:B------:R-:W-:Y:S01]  /*4360*/  FMUL R113, R113, R11.reuse ;  /* 0x0000000b71717220 */ /* 0x080fe20000400000 */
        /* <DEDUP_REMOVED lines=44> */
[----:B------:R-:W-:Y:S01]  /*4630*/  FMUL R24, R24, R11 ;  /* 0x0000000b18187220 */ /* 0x000fe20000400000 */
        /* <DEDUP_REMOVED lines=48> */
[----:B------:R-:W-:Y:S01]  /*4940*/  HGMMA.64x128x16.F32 R120, gdesc[UR16], R120 ;  /* 0x01e00000107879f0 */ /* 0x000fe20008700878 */
[----:B------:R-:W-:-:S02]  /*4950*/  ULOP3.LUT UR18, UR14, 0x4, URZ, 0xfc, !UPT ;  /* 0x000000040e127892 */ /* 0x000fc4000f8efc3f */
[----:B------:R-:W-:Y:S01]  /*4960*/  ULOP3.LUT UR16, UR8, 0x4, URZ, 0xfc, !UPT ;  /* 0x0000000408107892 */ /* 0x000fe2000f8efc3f */
[----:B------:R-:W-:Y:S01]  /*4970*/  UMOV UR19, 0x40000040 ;  /* 0x4000004000137882 */ /* 0x000fe20000000000 */
[----:B------:R-:W-:-:S07]  /*4980*/  UMOV UR17, 0x40000040 ;  /* 0x4000004000117882 */ /* 0x000fce0000000000 */
[----:B------:R-:W-:Y:S01]  /*4990*/  HGMMA.64x128x16.F32 R120, gdesc[UR16], R120 ;  /* 0x01e00000107879f0 */ /* 0x000fe20008700878 */
[----:B------:R-:W-:Y:S02]  /*49a0*/  ULOP3.LUT UR18, UR14, 0x6, URZ, 0xfc, !UPT ;  /* 0x000000060e127892 */ /* 0x000fe4000f8efc3f */
[----:B------:R-:W-:Y:S01]  /*49b0*/  ULOP3.LUT UR16, UR8, 0x6, URZ, 0xfc, !UPT ;  /* 0x0000000608107892 */ /* 0x000fe2000f8efc3f */
[----:B------:R-:W-:Y:S01]  /*49c0*/  UMOV UR19, 0x40000040 ;  /* 0x4000004000137882 */ /* 0x000fe20000000000 */
[----:B------:R-:W-:-:S07]  /*49d0*/  UMOV UR17, 0x40000040 ;  /* 0x4000004000117882 */ /* 0x000fce0000000000 */
[----:B------:R-:W-:Y:S01]  /*49e0*/  HGMMA.64x128x16.F32 R120, gdesc[UR16], R120 ;  /* 0x01e00000107879f0 */ /* 0x000fe20008700878 */
[----:B------:R-:W-:Y:S02]  /*49f0*/  UIADD3 UR18, UR14, 0x400, URZ ;  /* 0x000004000e127890 */ /* 0x000fe4000fffe03f */
[----:B------:R-:W-:Y:S01]  /*4a00*/  UIADD3 UR16, UR8, 0x400, URZ ;  /* 0x0000040008107890 */ /* 0x000fe2000fffe03f */
        /* <DEDUP_REMOVED lines=37> */
[----:B------:R-:W-:Y:S01]  /*4c60*/  HGMMA.64x128x16.F32 R120, gdesc[UR16], R120, gsb0 ;  /* 0x01e00000107879f0 */ /* 0x000fe20008000878 */
[----:B------:R-:W2:Y:S02]  /*4c70*/  SYNCS.PHASECHK.TRANS64.TRYWAIT P0, [UR60+0x20], R16 ;  /* 0x00002010ff0075a7 */ /* 0x000ea4000800017c */
[----:B--2---:R-:W-:Y:S05]  /*4c80*/  @P0 BRA `(.L_x_17) ;  /* 0x0000000000080947 */ /* 0x004fea0003800000 */
[----:B------:R-:W2:Y:S02]  /*4c90*/  SYNCS.PHASECHK.TRANS64.TRYWAIT P0, [UR60+0x20], R16 ;  /* 0x00002010ff0075a7 */ /* 0x000ea4000800017c */
[----:B--2---:R-:W-:Y:S05]  /*4ca0*/  @!P0 BRA `(.L_x_18) ;  /* 0x00000068002c8947 */ /* 0x004fea0003800000 */
.L_x_17:
[----:B------:R-:W-:Y:S01]  /*4cb0*/  UIADD3 UR7, UR60, 0x400, URZ ;  /* 0x000004003c077890 */ /* 0x000fe2000fffe03f */
[----:B------:R-:W-:Y:S01]  /*4cc0*/  WARPGROUP.ARRIVE ;  /* 0x00000000000079c5 */ /* 0x000fe20000000000 */
[----:B------:R-:W-:Y:S01]  /*4cd0*/  UMOV UR15, 0x40000040 ;  /* 0x40000040000f7882 */ /* 0x000fe20000000000 */
[----:B------:R-:W-:Y:S01]  /*4ce0*/  UMOV UR19, 0x40000040 ;  /* 0x4000004000137882 */ /* 0x000fe20000000000 */
[----:B------:R-:W-:Y:S01]  /*4cf0*/  USHF.R.U32.HI UR7, URZ, 0x4, UR7 ;  /* 0x000000043f077899 */ /* 0x000fe20008011607 */
[----:B-1----:R-:W-:Y:S01]  /*4d00*/  VIMNMX R9, RZ, UR6, !PT ;  /* 0x00000006ff097c48 */ /* 0x002fe2000ffe0100 */
[----:B------:R-:W-:Y:S02]  /*4d10*/  VIADD R14, R14, 0x1 ;  /* 0x000000010e0e7836 */ /* 0x000fe40000000000 */
[----:B------:R-:W-:Y:S02]  /*4d20*/  ULOP3.LUT UR7, UR7, 0x3fc0, URZ, 0xc0, !UPT ;  /* 0x00003fc007077892 */ /* 0x000fe4000f8ec03f */
[----:B------:R-:W-:-:S02]  /*4d30*/  IMAD R4, R9, -0x80, R10 ;  /* 0xffffff8009047824 */ /* 0x000fc400078e020a */
[----:B------:R-:W-:Y:S02]  /*4d40*/  ULOP3.LUT UR14, UR7, 0x4000000, URZ, 0xfc, !UPT ;  /* 0x04000000070e7892 */ /* 0x000fe4000f8efc3f */
[----:B------:R-:W-:Y:S02]  /*4d50*/  VIADD R6, R4, 0x1 ;  /* 0x0000000104067836 */ /* 0x000fe40000000000 */
[----:B------:R-:W-:-:S03]  /*4d60*/  UIADD3 UR8, UR14, 0x80, URZ ;  /* 0x000000800e087890 */ /* 0x000fc6000fffe03f */
[----:B------:R-:W-:Y:S02]  /*4d70*/  SHF.R.S32.HI R9, RZ, 0x1f, R6 ;  /* 0x0000001fff097819 */ /* 0x000fe40000011406 */
[----:B------:R-:W-:Y:S01]  /*4d80*/  HGMMA.64x192x16.F32 R24, R212, gdesc[UR12].tnspB, R24, UP1 ;  /* 0x42e0000cd4187df0 */ /* 0x000fe2000b700818 */
[----:B------:R-:W-:Y:S01]  /*4d90*/  UMOV UR15, 0x40000040 ;  /* 0x40000040000f7882 */ /* 0x000fe20000000000 */
[----:B------:R-:W-:Y:S01]  /*4da0*/  UMOV UR18, UR8 ;  /* 0x0000000800127c82 */ /* 0x000fe20008000000 */
[----:B------:R-:W-:Y:S01]  /*4db0*/  UIADD3 UR8, UR14, 0x100, URZ ;  /* 0x000001000e087890 */ /* 0x000fe2000fffe03f */
[----:B------:R-:W-:Y:S01]  /*4dc0*/  LEA.HI R9, R9, R6, RZ, 0x3 ;  /* 0x0000000609097211 */ /* 0x000fe200078f18ff */
[----:B------:R-:W-:-:S03]  /*4dd0*/  UPLOP3.LUT UP1, UPT, UPT, UPT, UPT, 0x80, 0x0 ;  /* 0x000000000000789c */ /* 0x000fc60003f2f070 */
[----:B------:R-:W-:Y:S02]  /*4de0*/  LOP3.LUT R11, R9, 0xfffffff8, RZ, 0xc0, !PT ;  /* 0xfffffff8090b7812 */ /* 0x000fe400078ec0ff */
[----:B------:R-:W-:Y:S02]  /*4df0*/  SHF.R.S32.HI R9, RZ, 0x3, R9 ;  /* 0x00000003ff097819 */ /* 0x000fe40000011409 */
[----:B------:R-:W-:-:S03]  /*4e00*/  VIADDMNMX R6, R6, -R11, 0x2, PT ;  /* 0x0000000206067446 */ /* 0x000fc6000380090b */
[----:B------:R-:W-:-:S05]  /*4e10*/  IMAD.U32 R9, R9, -0x2, RZ ;  /* 0xfffffffe09097824 */ /* 0x000fca00078e00ff */
[----:B------:R-:W-:Y:S02]  /*4e20*/  VIADDMNMX R9, R9, -R6, 0xffffffe0, !PT ;  /* 0xffffffe009097446 */ /* 0x000fe40007800906 */
[----:B------:R-:W-:-:S03]  /*4e30*/  MOV R6, 0xffffffff ;  /* 0xffffffff00067802 */ /* 0x000fc60000000f00 */
[----:B------:R-:W-:-:S05]  /*4e40*/  VIADD R9, R9, 0x20 ;  /* 0x0000002009097836 */ /* 0x000fca0000000000 */
[----:B------:R-:W-:-:S04]  /*4e50*/  SHF.R.U32.HI R11, RZ, R9, R6 ;  /* 0x00000009ff0b7219 */ /* 0x000fc80000011606 */
[C---:B------:R-:W-:Y:S02]  /*4e60*/  R2P PR, R11.reuse, 0x7e ;  /* 0x0000007e0b007804 */ /* 0x040fe40000000000 */
[----:B------:R-:W-:Y:S01]  /*4e70*/  LOP3.LUT R16, R11, 0x1, RZ, 0xc0, !PT ;  /* 0x000000010b107812 */ /* 0x000fe200078ec0ff */
[----:B------:R-:W-:Y:S01]  /*4e80*/  HGMMA.64x192x16.F32 R24, R208, gdesc[UR16].tnspB, R24 ;  /* 0x42e00010d0187df0 */ /* 0x000fe20008700818 */
[----:B------:R-:W-:Y:S01]  /*4e90*/  UMOV UR18, UR8 ;  /* 0x0000000800127c82 */ /* 0x000fe20008000000 */
[----:B------:R-:W-:Y:S01]  /*4ea0*/  UMOV UR19, 0x40000040 ;  /* 0x4000004000137882 */ /* 0x000fe20000000000 */
[----:B------:R-:W-:-:S15]  /*4eb0*/  UIADD3 UR8, UR14, 0x180, URZ ;  /* 0x000001800e087890 */ /* 0x000fde000fffe03f */
[----:B------:R-:W-:Y:S02]  /*4ec0*/  NOP ;  /* 0x0000000000007918 */ /* 0x000fe40000000000 */
        /* <DEDUP_REMOVED lines=18> */
[----:B------:R-:W-:-:S07]  /*4ff0*/  UIADD3 UR8, UR14, 0x380, URZ ;  /* 0x000003800e087890 */ /* 0x000fce000fffe03f */
[----:B------:R-:W-:Y:S01]  /*5000*/  UMOV UR14, UR8 ;  /* 0x00000008000e7c82 */ /* 0x000fe20008000000 */
[----:B------:R-:W-:-:S09]  /*5010*/  UMOV UR8, UR5 ;  /* 0x0000000500087c82 */ /* 0x000fd20008000000 */
[----:B------:R-:W-:-:S15]  /*5020*/  HGMMA.64x192x16.F32 R24, R188, gdesc[UR16].tnspB, R24 ;  /* 0x42e00010bc187df0 */ /* 0x000fde0008700818 */
[----:B------:R-:W-:-:S05]  /*5030*/  NOP ;  /* 0x0000000000007918 */ /* 0x000fca0000000000 */
[----:B------:R-:W-:Y:S03]  /*5040*/  HGMMA.64x192x16.F32 R24, R184, gdesc[UR12].tnspB, R24, gsb0 ;  /* 0x42e0000cb8187df0 */ /* 0x000fe60008000818 */
        /* <DEDUP_REMOVED lines=8> */
[----:B------:R-:W-:Y:S02]  /*50d0*/  FMNMX R18, R121, R129, !PT ;  /* 0x0000008179127209 */ /* 0x000fe40007800000 */
[----:B------:R-:W-:Y:S02]  /*50e0*/  FMNMX R20, R235, R231, !PT ;  /* 0x000000e7eb147209 */ /* 0x000fe40007800000 */
[----:B------:R-:W-:-:S02]  /*50f0*/  FSEL R223, R136, -INF , P0 ;  /* 0xff80000088df7808 */ /* 0x000fc40000000000 */
[----:B------:R-:W-:Y:S02]  /*5100*/  FSEL R137, R137, -INF , P1 ;  /* 0xff80000089897808 */ /* 0x000fe40000800000 */
[----:B------:R-:W-:Y:S02]  /*5110*/  FSEL R221, R140, -INF , P2 ;  /* 0xff8000008cdd7808 */ /* 0x000fe40001000000 */
[----:B------:R-:W-:Y:S02]  /*5120*/  FSEL R141, R141, -INF , P3 ;  /* 0xff8000008d8d7808 */ /* 0x000fe40001800000 */
[----:B------:R-:W-:Y:S02]  /*5130*/  FSEL R9, R144, -INF , P4 ;  /* 0xff80000090097808 */ /* 0x000fe40002000000 */
[----:B------:R-:W-:Y:S02]  /*5140*/  FSEL R145, R145, -INF , P5 ;  /* 0xff80000091917808 */ /* 0x000fe40002800000 */
[----:B------:R-:W-:-:S02]  /*5150*/  FSEL R17, R148, -INF , P6 ;  /* 0xff80000094117808 */ /* 0x000fc40003000000 */
[----:B------:R-:W-:Y:S02]  /*5160*/  R2P PR, R11.B2, 0x7f ;  /* 0x0000007f0b007804 */ /* 0x000fe40000002000 */
[----:B------:R-:W-:Y:S02]  /*5170*/  FMNMX R18, R137, R18, !PT ;  /* 0x0000001289127209 */ /* 0x000fe40007800000 */
[----:B------:R-:W-:Y:S02]  /*5180*/  FMNMX R20, R221, R20, !PT ;  /* 0x00000014dd147209 */ /* 0x000fe40007800000 */
[----:B------:R-:W-:Y:S02]  /*5190*/  FSEL R19, R152, -INF , P0 ;  /* 0xff80000098137808 */ /* 0x000fe40000000000 */
[----:B------:R-:W-:Y:S02]  /*51a0*/  FSEL R153, R153, -INF , P1 ;  /* 0xff80000099997808 */ /* 0x000fe40000800000 */
[----:B------:R-:W-:-:S02]  /*51b0*/  FSEL R21, R156, -INF , P2 ;  /* 0xff8000009c157808 */ /* 0x000fc40001000000 */
        /* <DEDUP_REMOVED lines=8> */
[----:B------:R-:W-:Y:S02]  /*5240*/  ISETP.NE.U32.AND P0, PT, R16, 0x1, PT ;  /* 0x000000011000780c */ /* 0x000fe40003f05070 */
[----:B------:R-:W-:Y:S02]  /*5250*/  FMNMX R18, R153, R18, !PT ;  /* 0x0000001299127209 */ /* 0x000fe40007800000 */
[----:B------:R-:W-:Y:S02]  /*5260*/  FSEL R237, R120, -INF , !P0 ;  /* 0xff80000078ed7808 */ /* 0x000fe40004000000 */
[----:B------:R-:W-:-:S02]  /*5270*/  LOP3.LUT P0, RZ, R11, 0x80, RZ, 0xc0, !PT ;  /* 0x000000800bff7812 */ /* 0x000fc4000780c0ff */
[----:B------:R-:W-:Y:S02]  /*5280*/  FMNMX R16, R237, R233, !PT ;  /* 0x000000e9ed107209 */ /* 0x000fe40007800000 */
[----:B------:R-:W-:Y:S02]  /*5290*/  FSEL R133, R133, -INF , P0 ;  /* 0xff80000085857808 */ /* 0x000fe40000000000 */
[----:B------:R-:W-:Y:S02]  /*52a0*/  LOP3.LUT P0, RZ, R11, 0x8000, RZ, 0xc0, !PT ;  /* 0x000080000bff7812 */ /* 0x000fe4000780c0ff */
[----:B------:R-:W-:Y:S02]  /*52b0*/  FMNMX R22, R125, R133, !PT ;  /* 0x000000857d167209 */ /* 0x000fe40007800000 */
[----:B------:R-:W-:Y:S02]  /*52c0*/  FSEL R149, R149, -INF , P0 ;  /* 0xff80000095957808 */ /* 0x000fe40000000000 */
[----:B------:R-:W-:-:S02]  /*52d0*/  FMNMX R16, R223, R16, !PT ;  /* 0x00000010df107209 */ /* 0x000fc40007800000 */
[----:B------:R-:W-:Y:S02]  /*52e0*/  FMNMX R22, R141, R22, !PT ;  /* 0x000000168d167209 */ /* 0x000fe40007800000 */
[----:B------:R-:W-:Y:S02]  /*52f0*/  LOP3.LUT P0, RZ, R11, 0x800000, RZ, 0xc0, !PT ;  /* 0x008000000bff7812 */ /* 0x000fe4000780c0ff */
[----:B------:R-:W-:Y:S02]  /*5300*/  FMNMX R16, R9, R16, !PT ;  /* 0x0000001009107209 */ /* 0x000fe40007800000 */
[----:B------:R-:W-:Y:S02]  /*5310*/  FMNMX R22, R149, R22, !PT ;  /* 0x0000001695167209 */ /* 0x000fe40007800000 */
[----:B------:R-:W-:Y:S02]  /*5320*/  FSEL R165, R165, -INF , P0 ;  /* 0xff800000a5a57808 */ /* 0x000fe40000000000 */
[----:B------:R-:W-:-:S02]  /*5330*/  FMNMX R16, R19, R16, !PT ;  /* 0x0000001013107209 */ /* 0x000fc40007800000 */
[----:B------:R-:W-:Y:S02]  /*5340*/  FMNMX R20, R21, R20, !PT ;  /* 0x0000001415147209 */ /* 0x000fe40007800000 */
[----:B------:R-:W-:Y:S02]  /*5350*/  FMNMX R22, R157, R22, !PT ;  /* 0x000000169d167209 */ /* 0x000fe40007800000 */
[----:B------:R-:W-:Y:S02]  /*5360*/  ISETP.GT.AND P0, PT, R11, -0x1, PT ;  /* 0xffffffff0b00780c */ /* 0x000fe40003f04270 */
        /* <DEDUP_REMOVED lines=20> */
[----:B------:R-:W-:-:S04]  /*54b0*/  FMNMX R20, R20, R22, !PT ;  /* 0x0000001614147209 */ /* 0x000fc80007800000 */
[----:B------:R-:W-:-:S04]  /*54c0*/  FMNMX R20, R11, R20, !PT ;  /* 0x000000140b147209 */ /* 0x000fc80007800000 */
[----:B------:R-:W-:-:S05]  /*54d0*/  FMNMX R20, R20, R15, !PT ;  /* 0x0000000f14147209 */ /* 0x000fca0007800000 */
[----:B------:R-:W1:Y:S02]  /*54e0*/  SHFL.BFLY PT, R11, R20, 0x2, 0x1f ;  /* 0x0c401f00140b7f89 */ /* 0x000e6400000e0000 */
[----:B-1----:R-:W-:Y:S01]  /*54f0*/  FMNMX R22, R20, R11, !PT ;  /* 0x0000000b14167209 */ /* 0x002fe20007800000 */
[----:B------:R-:W-:-:S04]  /*5500*/  VIADD R11, R4, 0x9 ;  /* 0x00000009040b7836 */ /* 0x000fc80000000000 */
[----:B------:R-:W1:Y:S01]  /*5510*/  SHFL.BFLY PT, R18, R22, 0x1, 0x1f ;  /* 0x0c201f0016127f89 */ /* 0x000e6200000e0000 */
[----:B------:R-:W-:-:S04]  /*5520*/  SHF.R.S32.HI R4, RZ, 0x1f, R11 ;  /* 0x0000001fff047819 */ /* 0x000fc8000001140b */
[----:B------:R-:W-:Y:S02]  /*5530*/  LEA.HI R16, R4, R11, RZ, 0x3 ;  /* 0x0000000b04107211 */ /* 0x000fe400078f18ff */
[----:B-1----:R-:W-:Y:S02]  /*5540*/  FMNMX R4, R22, R18, !PT ;  /* 0x0000001216047209 */ /* 0x002fe40007800000 */
[----:B------:R-:W-:Y:S02]  /*5550*/  LOP3.LUT R18, R16, 0xfffffff8, RZ, 0xc0, !PT ;  /* 0xfffffff810127812 */ /* 0x000fe400078ec0ff */
[----:B------:R-:W-:Y:S02]  /*5560*/  SHF.R.S32.HI R16, RZ, 0x3, R16 ;  /* 0x00000003ff107819 */ /* 0x000fe40000011410 */
[----:B------:R-:W-:Y:S02]  /*5570*/  VIADDMNMX R11, R11, -R18, 0x2, PT ;  /* 0x000000020b0b7446 */ /* 0x000fe40003800912 */
[----:B------:R-:W-:-:S02]  /*5580*/  LEA R16, -R16, RZ, 0x1 ;  /* 0x000000ff10107211 */ /* 0x000fc400078e09ff */
[----:B------:R-:W-:Y:S02]  /*5590*/  FSETP.NEU.AND P0, PT, R4, -INF , PT ;  /* 0xff8000000400780b */ /* 0x000fe40003f0d000 */
[----:B------:R-:W-:Y:S02]  /*55a0*/  VIADDMNMX R11, R16, -R11, 0xffffffe0, !PT ;  /* 0xffffffe0100b7446 */ /* 0x000fe4000780090b */
[----:B------:R-:W-:-:S03]  /*55b0*/  FSEL R18, R4, RZ, P0 ;  /* 0x000000ff04127208 */ /* 0x000fc60000000000 */
[----:B------:R-:W-:Y:S02]  /*55c0*/  VIADD R11, R11, 0x20 ;  /* 0x000000200b0b7836 */ /* 0x000fe40000000000 */
[C---:B------:R-:W-:Y:S01]  /*55d0*/  FADD R15, -R18.reuse, R15 ;  /* 0x0000000f120f7221 */ /* 0x040fe20000000100 */
[----:B------:R-:W-:Y:S02]  /*55e0*/  FMUL R18, R18, UR8 ;  /* 0x0000000812127c20 */ /* 0x000fe40008400000 */
[----:B------:R-:W-:Y:S01]  /*55f0*/  SHF.R.U32.HI R6, RZ, R11, R6 ;  /* 0x0000000bff067219 */ /* 0x000fe20000011606 */
[----:B------:R-:W-:Y:S01]  /*5600*/  FMUL R15, R15, UR8 ;  /* 0x000000080f0f7c20 */ /* 0x000fe20008400000 */
[--C-:B------:R-:W-:Y:S01]  /*5610*/  FFMA R140, R221, UR8, -R18.reuse ;  /* 0x00000008dd8c7c23 */ /* 0x100fe20008000812 */
[--C-:B------:R-:W-:Y:S01]  /*5620*/  FFMA R9, R9, UR8, -R18.reuse ;  /* 0x0000000809097c23 */ /* 0x100fe20008000812 */
[C---:B------:R-:W-:Y:S01]  /*5630*/  R2P PR, R6.reuse, 0x7e ;  /* 0x0000007e06007804 */ /* 0x040fe20000000000 */
[----:B------:R1:W-:Y:S01]  /*5640*/  MUFU.EX2 R11, R15 ;  /* 0x0000000f000b7308 */ /* 0x0003e20000000800 */
[----:B------:R-:W-:Y:S01]  /*5650*/  LOP3.LUT R20, R6, 0x1, RZ, 0xc0, !PT ;  /* 0x0000000106147812 */ /* 0x000fe200078ec0ff */
[--C-:B------:R-:W-:Y:S01]  /*5660*/  FFMA R120, R237, UR8, -R18.reuse ;  /* 0x00000008ed787c23 */ /* 0x100fe20008000812 */
[--C-:B------:R-:W-:Y:S01]  /*5670*/  FFMA R121, R121, UR8, -R18.reuse ;  /* 0x0000000879797c23 */ /* 0x100fe20008000812 */
[----:B------:R-:W-:Y:S01]  /*5680*/  FSEL R123, R123, -INF , P1 ;  /* 0xff8000007b7b7808 */ /* 0x000fe20000800000 */
[--C-:B------:R-:W-:Y:S01]  /*5690*/  FFMA R124, R235, UR8, -R18.reuse ;  /* 0x00000008eb7c7c23 */ /* 0x100fe20008000812 */
[----:B------:R-:W-:Y:S01]  /*56a0*/  FSEL R126, R126, -INF , P2 ;  /* 0xff8000007e7e7808 */ /* 0x000fe20001000000 */
[--C-:B------:R-:W-:Y:S01]  /*56b0*/  FFMA R125, R125, UR8, -R18.reuse ;  /* 0x000000087d7d7c23 */ /* 0x100fe20008000812 */
[----:B------:R-:W-:Y:S01]  /*56c0*/  FSEL R127, R127, -INF , P3 ;  /* 0xff8000007f7f7808 */ /* 0x000fe20001800000 */
[----:B------:R2:W-:Y:S01]  /*56d0*/  MUFU.EX2 R144, R9 ;  /* 0x0000000900907308 */ /* 0x0005e20000000800 */
[----:B------:R-:W-:Y:S01]  /*56e0*/  FSEL R130, R130, -INF , P4 ;  /* 0xff80000082827808 */ /* 0x000fe20002000000 */
[--C-:B------:R-:W-:Y:S01]  /*56f0*/  FFMA R128, R233, UR8, -R18.reuse ;  /* 0x00000008e9807c23 */ /* 0x100fe20008000812 */
[----:B------:R-:W-:Y:S01]  /*5700*/  FSEL R16, R131, -INF , P5 ;  /* 0xff80000083107808 */ /* 0x000fe20002800000 */
[--C-:B------:R-:W-:Y:S01]  /*5710*/  FFMA R129, R129, UR8, -R18.reuse ;  /* 0x0000000881817c23 */ /* 0x100fe20008000812 */
[----:B-1----:R-:W-:Y:S01]  /*5720*/  FSEL R15, R134, -INF , P6 ;  /* 0xff800000860f7808 */ /* 0x002fe20003000000 */
[--C-:B------:R-:W-:Y:S01]  /*5730*/  FFMA R132, R231, UR8, -R18.reuse ;  /* 0x00000008e7847c23 */ /* 0x100fe20008000812 */
[----:B------:R-:W-:Y:S01]  /*5740*/  R2P PR, R6.B1, 0x7f ;  /* 0x0000007f06007804 */ /* 0x000fe20000001000 */
[--C-:B------:R-:W-:Y:S01]  /*5750*/  FFMA R133, R133, UR8, -R18.reuse ;  /* 0x0000000885857c23 */ /* 0x100fe20008000812 */
[----:B------:R-:W-:Y:S01]  /*5760*/  FMNMX R221, R126, R15, !PT ;  /* 0x0000000f7edd7209 */ /* 0x000fe20007800000 */
[--C-:B------:R-:W-:Y:S01]  /*5770*/  FFMA R136, R223, UR8, -R18.reuse ;  /* 0x00000008df887c23 */ /* 0x100fe20008000812 */
        /* <DEDUP_REMOVED lines=38> */
[----:B------:R-:W-:Y:S01]  /*59e0*/  FFMA R181, R181, UR8, -R18 ;  /* 0x00000008b5b57c23 */ /* 0x000fe20008000812 */
[----:B------:R-:W-:Y:S01]  /*59f0*/  FSEL R170, R170, -INF , P0 ;  /* 0xff800000aaaa7808 */ /* 0x000fe20000000000 */
[----:B------:R-:W1:Y:S01]  /*5a00*/  MUFU.EX2 R120, R120 ;  /* 0x0000007800787308 */ /* 0x000e620000000800 */
[----:B------:R-:W-:-:S02]  /*5a10*/  ISETP.NE.U32.AND P0, PT, R20, 0x1, PT ;  /* 0x000000011400780c */ /* 0x000fc40003f05070 */
[----:B------:R-:W-:Y:S02]  /*5a20*/  FMNMX R221, R158, R221, !PT ;  /* 0x000000dd9edd7209 */ /* 0x000fe40007800000 */
[----:B------:R-:W-:Y:S02]  /*5a30*/  FSEL R131, R122, -INF , !P0 ;  /* 0xff8000007a837808 */ /* 0x000fe40004000000 */
[C---:B------:R-:W-:Y:S01]  /*5a40*/  LOP3.LUT P0, RZ, R6.reuse, 0x80, RZ, 0xc0, !PT ;  /* 0x0000008006ff7812 */ /* 0x040fe2000780c0ff */
[----:B------:R-:W3:Y:S01]  /*5a50*/  MUFU.EX2 R121, R121 ;  /* 0x0000007900797308 */ /* 0x000ee20000000800 */
[----:B------:R-:W-:Y:S02]  /*5a60*/  FSEL R171, R171, -INF , P1 ;  /* 0xff800000abab7808 */ /* 0x000fe40000800000 */
[----:B------:R-:W-:Y:S02]  /*5a70*/  FSEL R20, R135, -INF , P0 ;  /* 0xff80000087147808 */ /* 0x000fe40000000000 */
[----:B------:R-:W-:-:S02]  /*5a80*/  LOP3.LUT P0, RZ, R6, 0x8000, RZ, 0xc0, !PT ;  /* 0x0000800006ff7812 */ /* 0x000fc4000780c0ff */
[----:B------:R-:W-:Y:S01]  /*5a90*/  FMNMX R135, R131, R130, !PT ;  /* 0x0000008283877209 */ /* 0x000fe20007800000 */
[----:B------:R-:W4:Y:S01]  /*5aa0*/  MUFU.EX2 R124, R124 ;  /* 0x0000007c007c7308 */ /* 0x000f220000000800 */
[----:B------:R-:W-:Y:S02]  /*5ab0*/  FSEL R151, R151, -INF , P0 ;  /* 0xff80000097977808 */ /* 0x000fe40000000000 */
[C---:B------:R-:W-:Y:S02]  /*5ac0*/  LOP3.LUT P0, RZ, R6.reuse, 0x800000, RZ, 0xc0, !PT ;  /* 0x0080000006ff7812 */ /* 0x040fe4000780c0ff */
[----:B------:R-:W-:Y:S02]  /*5ad0*/  FMNMX R22, R127, R20, !PT ;  /* 0x000000147f167209 */ /* 0x000fe40007800000 */
[----:B------:R-:W-:Y:S01]  /*5ae0*/  FSEL R167, R167, -INF , P0 ;  /* 0xff800000a7a77808 */ /* 0x000fe20000000000 */
[----:B------:R-:W5:Y:S01]  /*5af0*/  MUFU.EX2 R125, R125 ;  /* 0x0000007d007d7308 */ /* 0x000f620000000800 */
[----:B------:R-:W-:-:S02]  /*5b00*/  ISETP.GT.AND P0, PT, R6, -0x1, PT ;  /* 0xffffffff0600780c */ /* 0x000fc40003f04270 */
[----:B------:R-:W-:Y:S02]  /*5b10*/  FMNMX R6, R123, R16, !PT ;  /* 0x000000107b067209 */ /* 0x000fe40007800000 */
[----:B------:R-:W-:Y:S02]  /*5b20*/  FMNMX R135, R138, R135, !PT ;  /* 0x000000878a877209 */ /* 0x000fe40007800000 */
[----:B------:R-:W-:Y:S01]  /*5b30*/  FMNMX R6, R139, R6, !PT ;  /* 0x000000068b067209 */ /* 0x000fe20007800000 */
[----:B------:R-:W1:Y:S01]  /*5b40*/  MUFU.EX2 R128, R128 ;  /* 0x0000008000807308 */ /* 0x000e620000000800 */
[----:B------:R-:W-:Y:S02]  /*5b50*/  FMNMX R22, R143, R22, !PT ;  /* 0x000000168f167209 */ /* 0x000fe40007800000 */
[----:B------:R-:W-:Y:S02]  /*5b60*/  FMNMX R135, R146, R135, !PT ;  /* 0x0000008792877209 */ /* 0x000fe40007800000 */
[----:B------:R-:W-:-:S02]  /*5b70*/  FMNMX R6, R147, R6, !PT ;  /* 0x0000000693067209 */ /* 0x000fc40007800000 */
[----:B------:R-:W-:Y:S01]  /*5b80*/  FMNMX R22, R151, R22, !PT ;  /* 0x0000001697167209 */ /* 0x000fe20007800000 */
[----:B------:R-:W1:Y:S01]  /*5b90*/  MUFU.EX2 R129, R129 ;  /* 0x0000008100817308 */ /* 0x000e620000000800 */
[----:B------:R-:W-:Y:S02]  /*5ba0*/  FMNMX R135, R154, R135, !PT ;  /* 0x000000879a877209 */ /* 0x000fe40007800000 */
[----:B------:R-:W-:Y:S02]  /*5bb0*/  FMNMX R6, R155, R6, !PT ;  /* 0x000000069b067209 */ /* 0x000fe40007800000 */
[----:B------:R-:W-:Y:S02]  /*5bc0*/  FMNMX R22, R159, R22, !PT ;  /* 0x000000169f167209 */ /* 0x000fe40007800000 */
[----:B------:R-:W-:Y:S01]  /*5bd0*/  FSEL R174, R174, -INF , P2 ;  /* 0xff800000aeae7808 */ /* 0x000fe20001000000 */
[----:B------:R-:W1:Y:S01]  /*5be0*/  MUFU.EX2 R132, R132 ;  /* 0x0000008400847308 */ /* 0x000e620000000800 */
[----:B------:R-:W-:-:S02]  /*5bf0*/  FSEL R175, R175, -INF , P3 ;  /* 0xff800000afaf7808 */ /* 0x000fc40001800000 */
[----:B------:R-:W-:Y:S02]  /*5c00*/  FMNMX R135, R162, R135, !PT ;  /* 0x00000087a2877209 */ /* 0x000fe40007800000 */
[----:B------:R-:W-:Y:S02]  /*5c10*/  FMNMX R6, R163, R6, !PT ;  /* 0x00000006a3067209 */ /* 0x000fe40007800000 */
[----:B------:R-:W-:Y:S01]  /*5c20*/  FMNMX R221, R166, R221, !PT ;  /* 0x000000dda6dd7209 */ /* 0x000fe20007800000 */
[----:B------:R-:W-:Y:S01]  /*5c30*/  MUFU.EX2 R133, R133 ;  /* 0x0000008500857308 */ /* 0x000fe20000000800 */
[----:B------:R-:W-:Y:S02]  /*5c40*/  FMNMX R22, R167, R22, !PT ;  /* 0x00000016a7167209 */ /* 0x000fe40007800000 */
[----:B------:R-:W-:Y:S02]  /*5c50*/  FSEL R183, R183, -INF , !P0 ;  /* 0xff800000b7b77808 */ /* 0x000fe40004000000 */
[----:B------:R-:W-:-:S02]  /*5c60*/  FSEL R178, R178, -INF , P4 ;  /* 0xff800000b2b27808 */ /* 0x000fc40002000000 */
[----:B------:R-:W-:Y:S01]  /*5c70*/  FSEL R179, R179, -INF , P5 ;  /* 0xff800000b3b37808 */ /* 0x000fe20002800000 */
[----:B------:R-:W-:Y:S01]  /*5c80*/  MUFU.EX2 R136, R136 ;  /* 0x0000008800887308 */ /* 0x000fe20000000800 */
[----:B------:R-:W-:Y:S02]  /*5c90*/  FSEL R182, R182, -INF , P6 ;  /* 0xff800000b6b67808 */ /* 0x000fe40003000000 */
[----:B------:R-:W-:Y:S02]  /*5ca0*/  FMNMX R135, R170, R135, !PT ;  /* 0x00000087aa877209 */ /* 0x000fe40007800000 */
        /* <DEDUP_REMOVED lines=10> */
[----:B------:R-:W-:-:S03]  /*5d50*/  FMNMX R221, R221, R22, !PT ;  /* 0x00000016dddd7209 */ /* 0x000fc60007800000 */
[----:B------:R-:W-:Y:S01]  /*5d60*/  MUFU.EX2 R141, R141 ;  /* 0x0000008d008d7308 */ /* 0x000fe20000000800 */
[----:B------:R-:W-:-:S04]  /*5d70*/  FMNMX R6, R6, R221, !PT ;  /* 0x000000dd06067209 */ /* 0x000fc80007800000 */
[----:B------:R-:W-:-:S03]  /*5d80*/  FMNMX R6, R6, R13, !PT ;  /* 0x0000000d06067209 */ /* 0x000fc60007800000 */
[----:B------:R-:W-:Y:S02]  /*5d90*/  MUFU.EX2 R145, R145 ;  /* 0x0000009100917308 */ /* 0x000fe40000000800 */
[----:B--2---:R-:W2:Y:S06]  /*5da0*/  SHFL.BFLY PT, R9, R6, 0x2, 0x1f ;  /* 0x0c401f0006097f89 */ /* 0x004eac00000e0000 */
[----:B------:R-:W-:Y:S08]  /*5db0*/  MUFU.EX2 R148, R17 ;  /* 0x0000001100947308 */ /* 0x000ff00000000800 */
[----:B------:R-:W-:Y:S08]  /*5dc0*/  MUFU.EX2 R149, R149 ;  /* 0x0000009500957308 */ /* 0x000ff00000000800 */
[----:B------:R-:W-:Y:S01]  /*5dd0*/  MUFU.EX2 R152, R19 ;  /* 0x0000001300987308 */ /* 0x000fe20000000800 */
[----:B--2---:R-:W-:-:S05]  /*5de0*/  FMNMX R9, R6, R9, !PT ;  /* 0x0000000906097209 */ /* 0x004fca0007800000 */
[----:B------:R-:W2:Y:S02]  /*5df0*/  SHFL.BFLY PT, R6, R9, 0x1, 0x1f ;  /* 0x0c201f0009067f89 */ /* 0x000ea400000e0000 */
[----:B------:R-:W-:Y:S08]  /*5e00*/  MUFU.EX2 R153, R153 ;  /* 0x0000009900997308 */ /* 0x000ff00000000800 */
[----:B------:R-:W-:Y:S08]  /*5e10*/  MUFU.EX2 R156, R21 ;  /* 0x00000015009c7308 */ /* 0x000ff00000000800 */
[----:B------:R-:W-:Y:S01]  /*5e20*/  MUFU.EX2 R157, R157 ;  /* 0x0000009d009d7308 */ /* 0x000fe20000000800 */
[----:B--2---:R-:W-:-:S07]  /*5e30*/  FMNMX R6, R9, R6, !PT ;  /* 0x0000000609067209 */ /* 0x004fce0007800000 */
[----:B------:R-:W-:Y:S01]  /*5e40*/  MUFU.EX2 R160, R23 ;  /* 0x0000001700a07308 */ /* 0x000fe20000000800 */
[----:B------:R-:W-:-:S04]  /*5e50*/  FSETP.NEU.AND P0, PT, R6, -INF , PT ;  /* 0xff8000000600780b */ /* 0x000fc80003f0d000 */
[----:B------:R-:W-:-:S03]  /*5e60*/  FSEL R18, R6, RZ, P0 ;  /* 0x000000ff06127208 */ /* 0x000fc60000000000 */
[----:B------:R-:W-:Y:S02]  /*5e70*/  MUFU.EX2 R161, R161 ;  /* 0x000000a100a17308 */ /* 0x000fe40000000800 */
[C---:B------:R-:W-:Y:S01]  /*5e80*/  FADD R9, -R18.reuse, R13 ;  /* 0x0000000d12097221 */ /* 0x040fe20000000100 */
[----:B------:R-:W-:-:S03]  /*5e90*/  FMUL R13, R18, UR8 ;  /* 0x00000008120d7c20 */ /* 0x000fc60008400000 */
[----:B------:R-:W-:Y:S01]  /*5ea0*/  FMUL R9, R9, UR8 ;  /* 0x0000000809097c20 */ /* 0x000fe20008400000 */
[--C-:B------:R-:W-:Y:S01]  /*5eb0*/  FFMA R15, R15, UR8, -R13.reuse ;  /* 0x000000080f0f7c23 */ /* 0x100fe2000800080d */
[--C-:B------:R-:W-:Y:S01]  /*5ec0*/  FFMA R16, R16, UR8, -R13.reuse ;  /* 0x0000000810107c23 */ /* 0x100fe2000800080d */
[--C-:B------:R-:W-:Y:S01]  /*5ed0*/  FFMA R122, R131, UR8, -R13.reuse ;  /* 0x00000008837a7c23 */ /* 0x100fe2000800080d */
[--C-:B------:R-:W-:Y:S01]  /*5ee0*/  FFMA R123, R123, UR8, -R13.reuse ;  /* 0x000000087b7b7c23 */ /* 0x100fe2000800080d */
[----:B------:R2:W-:Y:S01]  /*5ef0*/  MUFU.EX2 R134, R15 ;  /* 0x0000000f00867308 */ /* 0x0005e20000000800 */
[--C-:B------:R-:W-:Y:S01]  /*5f00*/  FFMA R126, R126, UR8, -R13.reuse ;  /* 0x000000087e7e7c23 */ /* 0x100fe2000800080d */
[--C-:B------:R-:W-:Y:S01]  /*5f10*/  FFMA R127, R127, UR8, -R13.reuse ;  /* 0x000000087f7f7c23 */ /* 0x100fe2000800080d */
[--C-:B------:R-:W-:Y:S01]  /*5f20*/  FFMA R130, R130, UR8, -R13.reuse ;  /* 0x0000000882827c23 */ /* 0x100fe2000800080d */
[--C-:B------:R-:W-:Y:S01]  /*5f30*/  FFMA R20, R20, UR8, -R13.reuse ;  /* 0x0000000814147c23 */ /* 0x100fe2000800080d */
[--C-:B------:R-:W-:Y:S01]  /*5f40*/  FFMA R138, R138, UR8, -R13.reuse ;  /* 0x000000088a8a7c23 */ /* 0x100fe2000800080d */
[--C-:B------:R-:W-:Y:S01]  /*5f50*/  FFMA R139, R139, UR8, -R13.reuse ;  /* 0x000000088b8b7c23 */ /* 0x100fe2000800080d */
[--C-:B------:R-:W-:Y:S01]  /*5f60*/  FFMA R142, R142, UR8, -R13.reuse ;  /* 0x000000088e8e7c23 */ /* 0x100fe2000800080d */
[----:B------:R1:W-:Y:S01]  /*5f70*/  MUFU.EX2 R131, R16 ;  /* 0x0000001000837308 */ /* 0x0003e20000000800 */
[----:B--2---:R-:W2:Y:S01]  /*5f80*/  S2R R15, SR_TID.X ;  /* 0x00000000000f7919 */ /* 0x004ea20000002100 */
[--C-:B------:R-:W-:Y:S01]  /*5f90*/  FFMA R143, R143, UR8, -R13.reuse ;  /* 0x000000088f8f7c23 */ /* 0x100fe2000800080d */
[--C-:B------:R-:W-:Y:S01]  /*5fa0*/  FFMA R146, R146, UR8, -R13.reuse ;  /* 0x0000000892927c23 */ /* 0x100fe2000800080d */
[--C-:B------:R-:W-:Y:S01]  /*5fb0*/  FFMA R147, R147, UR8, -R13.reuse ;  /* 0x0000000893937c23 */ /* 0x100fe2000800080d */
[--C-:B------:R-:W-:Y:S01]  /*5fc0*/  FFMA R150, R150, UR8, -R13.reuse ;  /* 0x0000000896967c23 */ /* 0x100fe2000800080d */
[--C-:B------:R-:W-:Y:S01]  /*5fd0*/  FFMA R151, R151, UR8, -R13.reuse ;  /* 0x0000000897977c23 */ /* 0x100fe2000800080d */
[--C-:B------:R-:W-:Y:S01]  /*5fe0*/  FFMA R154, R154, UR8, -R13.reuse ;  /* 0x000000089a9a7c23 */ /* 0x100fe2000800080d */
[----:B------:R-:W-:Y:S01]  /*5ff0*/  MUFU.EX2 R9, R9 ;  /* 0x0000000900097308 */ /* 0x000fe20000000800 */
[----:B-1----:R-:W-:Y:S01]  /*6000*/  FFMA R16, R11, R7, R120 ;  /* 0x000000070b107223 */ /* 0x002fe20000000078 */
[--C-:B------:R-:W-:Y:S01]  /*6010*/  FFMA R155, R155, UR8, -R13.reuse ;  /* 0x000000089b9b7c23 */ /* 0x100fe2000800080d */
[--C-:B------:R-:W-:Y:S01]  /*6020*/  FFMA R158, R158, UR8, -R13.reuse ;  /* 0x000000089e9e7c23 */ /* 0x100fe2000800080d */
[--C-:B------:R-:W-:Y:S01]  /*6030*/  FFMA R159, R159, UR8, -R13.reuse ;  /* 0x000000089f9f7c23 */ /* 0x100fe2000800080d */
[----:B---3--:R-:W-:Y:S01]  /*6040*/  FADD R7, R121, R16 ;  /* 0x0000001079077221 */ /* 0x008fe20000000000 */
[--C-:B------:R-:W-:Y:S01]  /*6050*/  FFMA R162, R162, UR8, -R13.reuse ;  /* 0x00000008a2a27c23 */ /* 0x100fe2000800080d */
[----:B------:R-:W-:Y:S01]  /*6060*/  FFMA R163, R163, UR8, -R13 ;  /* 0x00000008a3a37c23 */ /* 0x000fe2000800080d */
[----:B------:R-:W1:Y:S01]  /*6070*/  MUFU.EX2 R122, R122 ;  /* 0x0000007a007a7308 */ /* 0x000e620000000800 */
[----:B----4-:R-:W-:Y:S01]  /*6080*/  FADD R16, R124, R7 ;  /* 0x000000077c107221 */ /* 0x010fe20000000000 */
[--C-:B------:R-:W-:Y:S01]  /*6090*/  FFMA R166, R166, UR8, -R13.reuse ;  /* 0x00000008a6a67c23 */ /* 0x100fe2000800080d */
[--C-:B------:R-:W-:Y:S01]  /*60a0*/  FFMA R167, R167, UR8, -R13.reuse ;  /* 0x00000008a7a77c23 */ /* 0x100fe2000800080d */
[--C-:B------:R-:W-:Y:S01]  /*60b0*/  FFMA R170, R170, UR8, -R13.reuse ;  /* 0x00000008aaaa7c23 */ /* 0x100fe2000800080d */
[----:B-----5:R-:W-:Y:S01]  /*60c0*/  FADD R7, R125, R16 ;  /* 0x000000107d077221 */ /* 0x020fe20000000000 */
[--C-:B------:R-:W-:Y:S01]  /*60d0*/  FFMA R171, R171, UR8, -R13.reuse ;  /* 0x00000008abab7c23 */ /* 0x100fe2000800080d */
[----:B------:R-:W-:Y:S01]  /*60e0*/  FFMA R174, R174, UR8, -R13 ;  /* 0x00000008aeae7c23 */ /* 0x000fe2000800080d */
[----:B------:R-:W3:Y:S01]  /*60f0*/  MUFU.EX2 R123, R123 ;  /* 0x0000007b007b7308 */ /* 0x000ee20000000800 */
[----:B------:R-:W-:Y:S01]  /*6100*/  FADD R16, R128, R7 ;  /* 0x0000000780107221 */ /* 0x000fe20000000000 */
[--C-:B------:R-:W-:Y:S01]  /*6110*/  FFMA R175, R175, UR8, -R13.reuse ;  /* 0x00000008afaf7c23 */ /* 0x100fe2000800080d */
[--C-:B------:R-:W-:Y:S01]  /*6120*/  FFMA R178, R178, UR8, -R13.reuse ;  /* 0x00000008b2b27c23 */ /* 0x100fe2000800080d */
[--C-:B------:R-:W-:Y:S01]  /*6130*/  FFMA R179, R179, UR8, -R13.reuse ;  /* 0x00000008b3b37c23 */ /* 0x100fe2000800080d */
[----:B------:R-:W-:Y:S01]  /*6140*/  FADD R7, R129, R16 ;  /* 0x0000001081077221 */ /* 0x000fe20000000000 */
[--C-:B------:R-:W-:Y:S01]  /*6150*/  FFMA R182, R182, UR8, -R13.reuse ;  /* 0x00000008b6b67c23 */ /* 0x100fe2000800080d */
[----:B------:R-:W-:Y:S01]  /*6160*/  FFMA R183, R183, UR8, -R13 ;  /* 0x00000008b7b77c23 */ /* 0x000fe2000800080d */
[----:B------:R-:W4:Y:S01]  /*6170*/  MUFU.EX2 R126, R126 ;  /* 0x0000007e007e7308 */ /* 0x000f220000000800 */
[----:B------:R-:W-:Y:S01]  /*6180*/  FADD R16, R132, R7 ;  /* 0x0000000784107221 */ /* 0x000fe20000000000 */
[----:B--2---:R-:W-:Y:S01]  /*6190*/  LOP3.LUT P0, R7, R15, 0x1f, RZ, 0xc0, !PT ;  /* 0x0000001f0f077812 */ /* 0x004fe2000780c0ff */
[----:B-1----:R-:W-:Y:S01]  /*61a0*/  FFMA R18, R9, R5, R122 ;  /* 0x0000000509127223 */ /* 0x002fe2000000007a */
[----:B------:R-:W-:-:S02]  /*61b0*/  IMAD.MOV.U32 R13, RZ, RZ, R6 ;  /* 0x000000ffff0d7224 */ /* 0x000fc400078e0006 */
[----:B------:R-:W-:Y:S01]  /*61c0*/  FADD R15, R133, R16 ;  /* 0x00000010850f7221 */ /* 0x000fe20000000000 */
[----:B------:R-:W-:Y:S01]  /*61d0*/  ISETP.NE.AND P1, PT, R7, RZ, PT ;  /* 0x000000ff0700720c */ /* 0x000fe20003f25270 */
[----:B------:R-:W1:Y:S02]  /*61e0*/  MUFU.EX2 R127, R127 ;  /* 0x0000007f007f7308 */ /* 0x000e640000000800 */
[----:B------:R-:W-:Y:S01]  /*61f0*/  FADD R16, R136, R15 ;  /* 0x0000000f88107221 */ /* 0x000fe20000000000 */
[----:B---3--:R-:W-:-:S03]  /*6200*/  FADD R15, R123, R18 ;  /* 0x000000127b0f7221 */ /* 0x008fc60000000000 */
[----:B------:R-:W-:Y:S02]  /*6210*/  FADD R5, R137, R16 ;  /* 0x0000001089057221 */ /* 0x000fe40000000000 */
[----:B------:R-:W2:Y:S01]  /*6220*/  MUFU.EX2 R130, R130 ;  /* 0x0000008200827308 */ /* 0x000ea20000000800 */
[----:B----4-:R-:W-:Y:S01]  /*6230*/  FADD R18, R126, R15 ;  /* 0x0000000f7e127221 */ /* 0x010fe20000000000 */
[----:B------:R-:W-:Y:S01]  /*6240*/  FADD R16, R140, R5 ;  /* 0x000000058c107221 */ /* 0x000fe20000000000 */
[----:B------:R-:W-:-:S03]  /*6250*/  @!P0 IMAD.MOV.U32 R15, RZ, RZ, 0x1 ;  /* 0x00000001ff0f8424 */ /* 0x000fc600078e00ff */
[----:B------:R-:W-:Y:S01]  /*6260*/  FADD R5, R141, R16 ;  /* 0x000000108d057221 */ /* 0x000fe20000000000 */
[----:B------:R3:W-:Y:S01]  /*6270*/  @!P0 SYNCS.ARRIVE.TRANS64.ART0 RZ, [UR60+0x18], R15 ;  /* 0x0000180fffff89a7 */ /* 0x0007e2000850003c */
[----:B------:R-:W4:Y:S01]  /*6280*/  MUFU.EX2 R135, R20 ;  /* 0x0000001400877308 */ /* 0x000f220000000800 */
[----:B-1----:R-:W-:Y:S01]  /*6290*/  FADD R7, R127, R18 ;  /* 0x000000127f077221 */ /* 0x002fe20000000000 */
[----:B------:R-:W-:Y:S01]  /*62a0*/  FADD R16, R144, R5 ;  /* 0x0000000590107221 */ /* 0x000fe20000000000 */
[----:B------:R-:W-:Y:S01]  /*62b0*/  ISETP.NE.AND P0, PT, R14, -0x1, PT ;  /* 0xffffffff0e00780c */ /* 0x000fe20003f05270 */
[----:B------:R-:W-:Y:S02]  /*62c0*/  WARPGROUP.DEPBAR.LE gsb0, 0x0 ;  /* 0x00008000000079c5 */ /* 0x000fe40000010000 */
[----:B------:R-:W-:Y:S01]  /*62d0*/  FADD R5, R145, R16 ;  /* 0x0000001091057221 */ /* 0x000fe20000000000 */
[----:B---3--:R-:W-:Y:S01]  /*62e0*/  @!P1 MOV R15, 0x1 ;  /* 0x00000001000f9802 */ /* 0x008fe20000000f00 */
[----:B------:R-:W1:Y:S01]  /*62f0*/  MUFU.EX2 R138, R138 ;  /* 0x0000008a008a7308 */ /* 0x000e620000000800 */
[----:B--2---:R-:W-:Y:S01]  /*6300*/  FADD R18, R130, R7 ;  /* 0x0000000782127221 */ /* 0x004fe20000000000 */
[----:B------:R-:W-:Y:S01]  /*6310*/  FADD R16, R148, R5 ;  /* 0x0000000594107221 */ /* 0x000fe20000000000 */
[----:B------:R2:W-:Y:S01]  /*6320*/  @!P1 SYNCS.ARRIVE.TRANS64.ART0 RZ, [UR60+0x28], R15 ;  /* 0x0000280fffff99a7 */ /* 0x0005e2000850003c */
[----:B------:R-:W-:Y:S01]  /*6330*/  F2FP.F16.F32.PACK_AB R212, R121, R120 ;  /* 0x0000007879d4723e */ /* 0x000fe200000000ff */
[----:B------:R-:W-:Y:S01]  /*6340*/  FADD R7, R131, R18 ;  /* 0x0000001283077221 */ /* 0x000fe20000000000 */
[----:B------:R-:W-:Y:S01]  /*6350*/  FADD R5, R149, R16 ;  /* 0x0000001095057221 */ /* 0x000fe20000000000 */
[----:B------:R-:W-:Y:S01]  /*6360*/  F2FP.F16.F32.PACK_AB R214, R125, R124 ;  /* 0x0000007c7dd6723e */ /* 0x000fe200000000ff */
[----:B------:R-:W3:Y:S01]  /*6370*/  MUFU.EX2 R139, R139 ;  /* 0x0000008b008b7308 */ /* 0x000ee20000000800 */
[----:B------:R-:W-:Y:S01]  /*6380*/  FADD R18, R134, R7 ;  /* 0x0000000786127221 */ /* 0x000fe20000000000 */
[----:B------:R-:W-:Y:S01]  /*6390*/  FADD R16, R152, R5 ;  /* 0x0000000598107221 */ /* 0x000fe20000000000 */
[----:B------:R-:W-:-:S02]  /*63a0*/  F2FP.F16.F32.PACK_AB R208, R129, R128 ;  /* 0x0000008081d0723e */ /* 0x000fc400000000ff */
[----:B----4-:R-:W-:Y:S01]  /*63b0*/  FADD R7, R135, R18 ;  /* 0x0000001287077221 */ /* 0x010fe20000000000 */
[----:B------:R-:W-:Y:S01]  /*63c0*/  FADD R5, R153, R16 ;  /* 0x0000001099057221 */ /* 0x000fe20000000000 */
[----:B------:R-:W-:Y:S01]  /*63d0*/  F2FP.F16.F32.PACK_AB R210, R133, R132 ;  /* 0x0000008485d2723e */ /* 0x000fe200000000ff */
[----:B------:R-:W4:Y:S01]  /*63e0*/  MUFU.EX2 R142, R142 ;  /* 0x0000008e008e7308 */ /* 0x000f220000000800 */
[----:B-1----:R-:W-:Y:S01]  /*63f0*/  FADD R18, R138, R7 ;  /* 0x000000078a127221 */ /* 0x002fe20000000000 */
[----:B------:R-:W-:Y:S01]  /*6400*/  FADD R16, R156, R5 ;  /* 0x000000059c107221 */ /* 0x000fe20000000000 */
[----:B------:R-:W-:Y:S02]  /*6410*/  F2FP.F16.F32.PACK_AB R204, R137, R136 ;  /* 0x0000008889cc723e */ /* 0x000fe400000000ff */
[----:B------:R-:W-:Y:S01]  /*6420*/  F2FP.F16.F32.PACK_AB R206, R141, R140 ;  /* 0x0000008c8dce723e */ /* 0x000fe200000000ff */
[----:B------:R-:W-:Y:S01]  /*6430*/  FADD R5, R157, R16 ;  /* 0x000000109d057221 */ /* 0x000fe20000000000 */
[----:B------:R-:W-:Y:S01]  /*6440*/  F2FP.F16.F32.PACK_AB R200, R145, R144 ;  /* 0x0000009091c8723e */ /* 0x000fe200000000ff */
[----:B------:R-:W1:Y:S01]  /*6450*/  MUFU.EX2 R143, R143 ;  /* 0x0000008f008f7308 */ /* 0x000e620000000800 */
[----:B---3--:R-:W-:Y:S01]  /*6460*/  FADD R7, R139, R18 ;  /* 0x000000128b077221 */ /* 0x008fe20000000000 */
[----:B------:R-:W-:Y:S01]  /*6470*/  FADD R16, R160, R5 ;  /* 0x00000005a0107221 */ /* 0x000fe20000000000 */
[----:B------:R-:W-:-:S02]  /*6480*/  F2FP.F16.F32.PACK_AB R202, R149, R148 ;  /* 0x0000009495ca723e */ /* 0x000fc400000000ff */
[----:B------:R-:W-:Y:S01]  /*6490*/  F2FP.F16.F32.PACK_AB R196, R153, R152 ;  /* 0x0000009899c4723e */ /* 0x000fe200000000ff */
[----:B------:R-:W-:Y:S01]  /*64a0*/  FADD R5, R161, R16 ;  /* 0x00000010a1057221 */ /* 0x000fe20000000000 */
[----:B------:R-:W-:Y:S01]  /*64b0*/  F2FP.F16.F32.PACK_AB R198, R157, R156 ;  /* 0x0000009c9dc6723e */ /* 0x000fe200000000ff */
[----:B------:R-:W3:Y:S01]  /*64c0*/  MUFU.EX2 R146, R146 ;  /* 0x0000009200927308 */ /* 0x000ee20000000800 */
[----:B----4-:R-:W-:Y:S01]  /*64d0*/  FADD R18, R142, R7 ;  /* 0x000000078e127221 */ /* 0x010fe20000000000 */
[----:B------:R-:W-:Y:S02]  /*64e0*/  F2FP.F16.F32.PACK_AB R192, R161, R160 ;  /* 0x000000a0a1c0723e */ /* 0x000fe400000000ff */
[----:B------:R-:W-:Y:S02]  /*64f0*/  F2FP.F16.F32.PACK_AB R213, R123, R122 ;  /* 0x0000007a7bd5723e */ /* 0x000fe400000000ff */
[----:B------:R-:W-:Y:S02]  /*6500*/  F2FP.F16.F32.PACK_AB R215, R127, R126 ;  /* 0x0000007e7fd7723e */ /* 0x000fe400000000ff */
[----:B------:R-:W4:Y:S01]  /*6510*/  MUFU.EX2 R147, R147 ;  /* 0x0000009300937308 */ /* 0x000f220000000800 */
[----:B-1----:R-:W-:Y:S01]  /*6520*/  FADD R7, R143, R18 ;  /* 0x000000128f077221 */ /* 0x002fe20000000000 */
[----:B------:R-:W-:-:S02]  /*6530*/  F2FP.F16.F32.PACK_AB R209, R131, R130 ;  /* 0x0000008283d1723e */ /* 0x000fc400000000ff */
[----:B------:R-:W-:Y:S02]  /*6540*/  F2FP.F16.F32.PACK_AB R211, R135, R134 ;  /* 0x0000008687d3723e */ /* 0x000fe400000000ff */
[----:B------:R-:W-:Y:S02]  /*6550*/  F2FP.F16.F32.PACK_AB R205, R139, R138 ;  /* 0x0000008a8bcd723e */ /* 0x000fe400000000ff */
[----:B------:R-:W1:Y:S01]  /*6560*/  MUFU.EX2 R150, R150 ;  /* 0x0000009600967308 */ /* 0x000e620000000800 */
[----:B---3--:R-:W-:Y:S01]  /*6570*/  FADD R18, R146, R7 ;  /* 0x0000000792127221 */ /* 0x008fe20000000000 */
[----:B------:R-:W-:Y:S02]  /*6580*/  F2FP.F16.F32.PACK_AB R207, R143, R142 ;  /* 0x0000008e8fcf723e */ /* 0x000fe400000000ff */
[----:B--2---:R-:W-:-:S04]  /*6590*/  MOV R15, R4 ;  /* 0x00000004000f7202 */ /* 0x004fc80000000f00 */
[----:B------:R-:W2:Y:S01]  /*65a0*/  MUFU.EX2 R164, R164 ;  /* 0x000000a400a47308 */ /* 0x000ea20000000800 */
[C---:B----4-:R-:W-:Y:S01]  /*65b0*/  FADD R7, R147.reuse, R18 ;  /* 0x0000001293077221 */ /* 0x050fe20000000000 */
[----:B------:R-:W-:-:S06]  /*65c0*/  F2FP.F16.F32.PACK_AB R201, R147, R146 ;  /* 0x0000009293c9723e */ /* 0x000fcc00000000ff */
[----:B------:R-:W3:Y:S01]  /*65d0*/  MUFU.EX2 R151, R151 ;  /* 0x0000009700977308 */ /* 0x000ee20000000800 */
[----:B-1----:R-:W-:-:S07]  /*65e0*/  FADD R18, R150, R7 ;  /* 0x0000000796127221 */ /* 0x002fce0000000000 */
[----:B------:R-:W1:Y:S01]  /*65f0*/  MUFU.EX2 R165, R165 ;  /* 0x000000a500a57308 */ /* 0x000e620000000800 */
[----:B--2---:R-:W-:-:S07]  /*6600*/  FADD R16, R164, R5 ;  /* 0x00000005a4107221 */ /* 0x004fce0000000000 */
[----:B------:R-:W2:Y:S01]  /*6610*/  MUFU.EX2 R154, R154 ;  /* 0x0000009a009a7308 */ /* 0x000ea20000000800 */
[C---:B---3--:R-:W-:Y:S01]  /*6620*/  FADD R7, R151.reuse, R18 ;  /* 0x0000001297077221 */ /* 0x048fe20000000000 */
[----:B------:R-:W-:-:S06]  /*6630*/  F2FP.F16.F32.PACK_AB R203, R151, R150 ;  /* 0x0000009697cb723e */ /* 0x000fcc00000000ff */
[----:B------:R-:W3:Y:S01]  /*6640*/  MUFU.EX2 R168, R168 ;  /* 0x000000a800a87308 */ /* 0x000ee20000000800 */
[C---:B-1----:R-:W-:Y:S01]  /*6650*/  FADD R5, R165.reuse, R16 ;  /* 0x00000010a5057221 */ /* 0x042fe20000000000 */
[----:B------:R-:W-:-:S06]  /*6660*/  F2FP.F16.F32.PACK_AB R194, R165, R164 ;  /* 0x000000a4a5c2723e */ /* 0x000fcc00000000ff */
[----:B------:R-:W1:Y:S01]  /*6670*/  MUFU.EX2 R155, R155 ;  /* 0x0000009b009b7308 */ /* 0x000e620000000800 */
[----:B--2---:R-:W-:-:S07]  /*6680*/  FADD R18, R154, R7 ;  /* 0x000000079a127221 */ /* 0x004fce0000000000 */
[----:B------:R-:W2:Y:S01]  /*6690*/  MUFU.EX2 R169, R169 ;  /* 0x000000a900a97308 */ /* 0x000ea20000000800 */
[----:B---3--:R-:W-:-:S07]  /*66a0*/  FADD R16, R168, R5 ;  /* 0x00000005a8107221 */ /* 0x008fce0000000000 */
[----:B------:R-:W3:Y:S01]  /*66b0*/  MUFU.EX2 R158, R158 ;  /* 0x0000009e009e7308 */ /* 0x000ee20000000800 */
[C---:B-1----:R-:W-:Y:S01]  /*66c0*/  FADD R7, R155.reuse, R18 ;  /* 0x000000129b077221 */ /* 0x042fe20000000000 */
[----:B------:R-:W-:-:S06]  /*66d0*/  F2FP.F16.F32.PACK_AB R197, R155, R154 ;  /* 0x0000009a9bc5723e */ /* 0x000fcc00000000ff */
[----:B------:R-:W1:Y:S01]  /*66e0*/  MUFU.EX2 R172, R172 ;  /* 0x000000ac00ac7308 */ /* 0x000e620000000800 */
[C---:B--2---:R-:W-:Y:S01]  /*66f0*/  FADD R5, R169.reuse, R16 ;  /* 0x00000010a9057221 */ /* 0x044fe20000000000 */
[----:B------:R-:W-:-:S06]  /*6700*/  F2FP.F16.F32.PACK_AB R188, R169, R168 ;  /* 0x000000a8a9bc723e */ /* 0x000fcc00000000ff */
[----:B------:R-:W2:Y:S01]  /*6710*/  MUFU.EX2 R159, R159 ;  /* 0x0000009f009f7308 */ /* 0x000ea20000000800 */
[----:B---3--:R-:W-:-:S07]  /*6720*/  FADD R18, R158, R7 ;  /* 0x000000079e127221 */ /* 0x008fce0000000000 */
[----:B------:R-:W3:Y:S01]  /*6730*/  MUFU.EX2 R173, R173 ;  /* 0x000000ad00ad7308 */ /* 0x000ee20000000800 */
[----:B-1----:R-:W-:-:S07]  /*6740*/  FADD R16, R172, R5 ;  /* 0x00000005ac107221 */ /* 0x002fce0000000000 */
[----:B------:R-:W1:Y:S01]  /*6750*/  MUFU.EX2 R162, R162 ;  /* 0x000000a200a27308 */ /* 0x000e620000000800 */
[C---:B--2---:R-:W-:Y:S01]  /*6760*/  FADD R7, R159.reuse, R18 ;  /* 0x000000129f077221 */ /* 0x044fe20000000000 */
[----:B------:R-:W-:-:S06]  /*6770*/  F2FP.F16.F32.PACK_AB R199, R159, R158 ;  /* 0x0000009e9fc7723e */ /* 0x000fcc00000000ff */
[----:B------:R-:W2:Y:S01]  /*6780*/  MUFU.EX2 R176, R176 ;  /* 0x000000b000b07308 */ /* 0x000ea20000000800 */
[C---:B---3--:R-:W-:Y:S01]  /*6790*/  FADD R5, R173.reuse, R16 ;  /* 0x00000010ad057221 */ /* 0x048fe20000000000 */
        /* <DEDUP_REMOVED lines=17> */
[----:B------:R-:W-:Y:S01]  /*68b0*/  F2FP.F16.F32.PACK_AB R195, R167, R166 ;  /* 0x000000a6a7c3723e */ /* 0x000fe200000000ff */
[----:B------:R-:W-:-:S05]  /*68c0*/  IMAD.MOV.U32 R18, RZ, RZ, R8 ;  /* 0x000000ffff127224 */ /* 0x000fca00078e0008 */
[----:B------:R-:W1:Y:S01]  /*68d0*/  MUFU.EX2 R171, R171 ;  /* 0x000000ab00ab7308 */ /* 0x000e620000000800 */
[C---:B--2---:R-:W-:Y:S01]  /*68e0*/  FADD R7, R181.reuse, R16 ;  /* 0x00000010b5077221 */ /* 0x044fe20000000000 */
[----:B------:R-:W-:-:S06]  /*68f0*/  F2FP.F16.F32.PACK_AB R186, R181, R180 ;  /* 0x000000b4b5ba723e */ /* 0x000fcc00000000ff */
[----:B------:R-:W2:Y:S01]  /*6900*/  MUFU.EX2 R174, R174 ;  /* 0x000000ae00ae7308 */ /* 0x000ea20000000800 */
[----:B---3--:R-:W-:-:S07]  /*6910*/  FADD R16, R170, R5 ;  /* 0x00000005aa107221 */ /* 0x008fce0000000000 */
[----:B------:R-:W3:Y:S01]  /*6920*/  MUFU.EX2 R175, R175 ;  /* 0x000000af00af7308 */ /* 0x000ee20000000800 */
[C---:B-1----:R-:W-:Y:S01]  /*6930*/  FADD R5, R171.reuse, R16 ;  /* 0x00000010ab057221 */ /* 0x042fe20000000000 */
[----:B------:R-:W-:-:S06]  /*6940*/  F2FP.F16.F32.PACK_AB R189, R171, R170 ;  /* 0x000000aaabbd723e */ /* 0x000fcc00000000ff */
[----:B------:R-:W1:Y:S01]  /*6950*/  MUFU.EX2 R178, R178 ;  /* 0x000000b200b27308 */ /* 0x000e620000000800 */
[----:B--2---:R-:W-:-:S07]  /*6960*/  FADD R16, R174, R5 ;  /* 0x00000005ae107221 */ /* 0x004fce0000000000 */
[----:B------:R-:W2:Y:S01]  /*6970*/  MUFU.EX2 R179, R179 ;  /* 0x000000b300b37308 */ /* 0x000ea20000000800 */
[C---:B---3--:R-:W-:Y:S01]  /*6980*/  FADD R5, R175.reuse, R16 ;  /* 0x00000010af057221 */ /* 0x048fe20000000000 */
[----:B------:R-:W-:-:S06]  /*6990*/  F2FP.F16.F32.PACK_AB R191, R175, R174 ;  /* 0x000000aeafbf723e */ /* 0x000fcc00000000ff */
[----:B------:R-:W3:Y:S01]  /*69a0*/  MUFU.EX2 R182, R182 ;  /* 0x000000b600b67308 */ /* 0x000ee20000000800 */
[----:B-1----:R-:W-:-:S07]  /*69b0*/  FADD R16, R178, R5 ;  /* 0x00000005b2107221 */ /* 0x002fce0000000000 */
[----:B------:R-:W1:Y:S01]  /*69c0*/  MUFU.EX2 R183, R183 ;  /* 0x000000b700b77308 */ /* 0x000e620000000800 */
[C---:B--2---:R-:W-:Y:S01]  /*69d0*/  FADD R5, R179.reuse, R16 ;  /* 0x00000010b3057221 */ /* 0x044fe20000000000 */
[----:B------:R-:W-:-:S03]  /*69e0*/  F2FP.F16.F32.PACK_AB R185, R179, R178 ;  /* 0x000000b2b3b9723e */ /* 0x000fc600000000ff */
[----:B---3--:R-:W-:Y:S01]  /*69f0*/  FADD R16, R182, R5 ;  /* 0x00000005b6107221 */ /* 0x008fe20000000000 */
[----:B-1----:R-:W-:-:S03]  /*6a00*/  F2FP.F16.F32.PACK_AB R187, R183, R182 ;  /* 0x000000b6b7bb723e */ /* 0x002fc600000000ff */
[----:B------:R-:W-:Y:S01]  /*6a10*/  FADD R5, R183, R16 ;  /* 0x00000010b7057221 */ /* 0x000fe20000000000 */
[----:B------:R-:W-:Y:S06]  /*6a20*/  @P0 BRA `(.L_x_19) ;  /* 0xffffffd400c80947 */ /* 0x000fec000383ffff */
.L_x_14:
[----:B------:R-:W-:-:S04]  /*6a30*/  VIMNMX R12, R12, UR4, PT ;  /* 0x000000040c0c7c48 */ /* 0x000fc8000bfe0100 */
[----:B------:R-:W-:-:S13]  /*6a40*/  ISETP.GE.AND P0, PT, R12, 0x1, PT ;  /* 0x000000010c00780c */ /* 0x000fda0003f06270 */
[----:B------:R-:W-:Y:S05]  /*6a50*/  @!P0 BRA `(.L_x_20) ;  /* 0x0000002800748947 */ /* 0x000fea0003800000 */
[----:B------:R-:W-:Y:S01]  /*6a60*/  IMAD.IADD R13, R3, 0x1, R3 ;  /* 0x00000001030d7824 */ /* 0x000fe200078e0203 */
[----:B------:R-:W-:Y:S01]  /*6a70*/  IADD3 R12, R12, -0x1, RZ ;  /* 0xffffffff0c0c7810 */ /* 0x000fe20007ffe0ff */
[----:B------:R-:W-:Y:S01]  /*6a80*/  IMAD.MOV.U32 R10, RZ, RZ, R6 ;  /* 0x000000ffff0a7224 */ /* 0x000fe200078e0006 */
[----:B------:R-:W-:Y:S01]  /*6a90*/  MOV R14, R4 ;  /* 0x00000004000e7202 */ /* 0x000fe20000000f00 */
[----:B------:R-:W-:Y:S01]  /*6aa0*/  IMAD.MOV R13, RZ, RZ, -R13 ;  /* 0x000000ffff0d7224 */ /* 0x000fe200078e0a0d */
[----:B------:R-:W-:Y:S01]  /*6ab0*/  ULDC UR5, c[0x0][0x210] ;  /* 0x0000840000057ab9 */ /* 0x000fe20000000800 */
[----:B------:R-:W-:Y:S01]  /*6ac0*/  IMAD.MOV.U32 R15, RZ, RZ, R8 ;  /* 0x000000ffff0f7224 */ /* 0x000fe200078e0008 */
[----:B------:R-:W-:Y:S01]  /*6ad0*/  ULDC UR4, c[0x0][0x480] ;  /* 0x0001200000047ab9 */ /* 0x000fe20000000800 */
[----:B------:R-:W-:Y:S01]  /*6ae0*/  ULDC UR7, c[0x0][0x21c] ;  /* 0x0000870000077ab9 */ /* 0x000fe20000000800 */
[----:B------:R-:W-:-:S07]  /*6af0*/  PRMT R13, R13, 0x7710, RZ ;  /* 0x000077100d0d7816 */ /* 0x000fce00000000ff */
.L_x_25:
        /* <DEDUP_REMOVED lines=16> */
[----:B------:R-:W-:-:S04]  /*6c00*/  SHF.L.U32 R16, R8, 0x1f, RZ ;  /* 0x0000001f08107819 */ /* 0x000fc800000006ff */
[----:B------:R-:W1:Y:S02]  /*6c10*/  SYNCS.PHASECHK.TRANS64.TRYWAIT P0, [UR60+0x10], R16 ;  /* 0x00001010ff0075a7 */ /* 0x000e64000800017c */
[----:B-1----:R-:W-:Y:S05]  /*6c20*/  @!P0 BRA `(.L_x_22) ;  /* 0x0000004800688947 */ /* 0x002fea0003800000 */
.L_x_21:
[----:B------:R-:W-:Y:S01]  /*6c30*/  WARPGROUP.ARRIVE ;  /* 0x00000000000079c5 */ /* 0x000fe20000000000 */
[----:B------:R-:W-:Y:S01]  /*6c40*/  UMOV UR18, UR8 ;  /* 0x0000000800127c82 */ /* 0x000fe20008000000 */
[----:B------:R-:W-:Y:S01]  /*6c50*/  UMOV UR19, 0x40000040 ;  /* 0x4000004000137882 */ /* 0x000fe20000000000 */
[----:B------:R-:W-:Y:S01]  /*6c60*/  UMOV UR16, UR6 ;  /* 0x0000000600107c82 */ /* 0x000fe20008000000 */
[----:B------:R-:W-:Y:S01]  /*6c70*/  UMOV UR17, 0x40000040 ;  /* 0x4000004000117882 */ /* 0x000fe20000000000 */
[----:B------:R-:W-:Y:S01]  /*6c80*/  IMAD.U32 R16, R15, -0x80000000, RZ ;  /* 0x800000000f107824 */ /* 0x000fe200078e00ff */
[----:B------:R-:W-:Y:S01]  /*6c90*/  HGMMA.64x128x16.F32 R120, gdesc[UR16], RZ, !UPT ;  /* 0x01e00000107879f0 */ /* 0x000fe2000c7008ff */
[----:B------:R-:W-:Y:S01]  /*6ca0*/  ULOP3.LUT UR18, UR8, 0x2, URZ, 0xfc, !UPT ;  /* 0x0000000208127892 */ /* 0x000fe2000f8efc3f */
[-C--:B------:R-:W-:Y:S01]  /*6cb0*/  FMUL R117, R117, R11.reuse ;  /* 0x0000000b75757220 */ /* 0x080fe20000400000 */
[----:B------:R-:W-:Y:S01]  /*6cc0*/  ULOP3.LUT UR16, UR6, 0x2, URZ, 0xfc, !UPT ;  /* 0x0000000206107892 */ /* 0x000fe2000f8efc3f */
[-C--:B------:R-:W-:Y:S01]  /*6cd0*/  FMUL R116, R116, R11.reuse ;  /* 0x0000000b74747220 */ /* 0x080fe20000400000 */
[----:B------:R-:W-:Y:S01]  /*6ce0*/  UMOV UR19, 0x40000040 ;  /* 0x4000004000137882 */ /* 0x000fe20000000000 */
[----:B------:R-:W-:Y:S01]  /*6cf0*/  UMOV UR17, 0x40000040 ;  /* 0x4000004000117882 */ /* 0x000fe20000000000 */
        /* <DEDUP_REMOVED lines=149> */
.L_x_23:
[----:B------:R-:W-:Y:S01]  /*7650*/  UIADD3 UR6, UR60, 0x400, URZ ;  /* 0x000004003c067890 */ /* 0x000fe2000fffe03f */
[----:B------:R-:W-:Y:S01]  /*7660*/  WARPGROUP.ARRIVE ;  /* 0x00000000000079c5 */ /* 0x000fe20000000000 */
[----:B------:R-:W-:Y:S01]  /*7670*/  UMOV UR15, 0x40000040 ;  /* 0x40000040000f7882 */ /* 0x000fe20000000000 */
[----:B------:R-:W-:Y:S01]  /*7680*/  LOP3.LUT R4, R13, 0xffff, RZ, 0xc0, !PT ;  /* 0x0000ffff0d047812 */ /* 0x000fe200078ec0ff */
[----:B------:R-:W-:-:S03]  /*7690*/  USHF.R.U32.HI UR6, URZ, 0x4, UR6 ;  /* 0x000000043f067899 */ /* 0x000fc60008011606 */
[----:B------:R-:W-:Y:S01]  /*76a0*/  PRMT R4, R4, 0x8880, RZ ;  /* 0x0000888004047816 */ /* 0x000fe200000000ff */
[----:B------:R-:W-:-:S04]  /*76b0*/  ULOP3.LUT UR6, UR6, 0x3fc0, URZ, 0xc0, !UPT ;  /* 0x00003fc006067892 */ /* 0x000fc8000f8ec03f */
[----:B------:R-:W-:Y:S01]  /*76c0*/  ULOP3.LUT UR6, UR6, 0x4000000, URZ, 0xfc, !UPT ;  /* 0x0400000006067892 */ /* 0x000fe2000f8efc3f */
[----:B-1----:R-:W-:Y:S01]  /*76d0*/  VIADD R9, R4, -UR5 ;  /* 0x8000000504097c36 */ /* 0x002fe20008000000 */
[----:B------:R-:W-:Y:S01]  /*76e0*/  VIMNMX R4, RZ, R12, !PT ;  /* 0x0000000cff047248 */ /* 0x000fe20007fe0100 */
[----:B------:R-:W-:Y:S01]  /*76f0*/  VIADD R12, R12, 0xffffffff ;  /* 0xffffffff0c0c7836 */ /* 0x000fe20000000000 */
[----:B------:R-:W-:Y:S02]  /*7700*/  UIADD3 UR8, UR6, 0x80, URZ ;  /* 0x0000008006087890 */ /* 0x000fe4000fffe03f */
[----:B------:R-:W-:Y:S01]  /*7710*/  IADD3 R9, R2, UR7, R9 ;  /* 0x0000000702097c10 */ /* 0x000fe2000fffe009 */
[----:B------:R-:W-:Y:S02]  /*7720*/  UMOV UR14, UR6 ;  /* 0x00000006000e7c82 */ /* 0x000fe40008000000 */
[----:B------:R-:W-:Y:S01]  /*7730*/  HGMMA.64x192x16.F32 R24, R212, gdesc[UR12].tnspB, R24, UP0 ;  /* 0x42e0000cd4187df0 */ /* 0x000fe2000bf00818 */
[----:B------:R-:W-:Y:S01]  /*7740*/  UMOV UR15, 0x40000040 ;  /* 0x40000040000f7882 */ /* 0x000fe20000000000 */
[----:B------:R-:W-:Y:S01]  /*7750*/  UMOV UR14, UR8 ;  /* 0x00000008000e7c82 */ /* 0x000fe20008000000 */
[----:B------:R-:W-:Y:S01]  /*7760*/  UIADD3 UR8, UR6, 0x100, URZ ;  /* 0x0000010006087890 */ /* 0x000fe2000fffe03f */
[----:B------:R-:W-:Y:S01]  /*7770*/  IADD3 R9, R9, UR10, RZ ;  /* 0x0000000a09097c10 */ /* 0x000fe2000fffe0ff */
[----:B------:R-:W-:-:S04]  /*7780*/  UPLOP3.LUT UP0, UPT, UPT, UPT, UPT, 0x80, 0x0 ;  /* 0x000000000000789c */ /* 0x000fc80003f0f070 */
[----:B------:R-:W-:-:S04]  /*7790*/  IMAD R4, R4, -0x80, R9 ;  /* 0xffffff8004047824 */ /* 0x000fc800078e0209 */
[----:B------:R-:W-:-:S05]  /*77a0*/  VIADD R6, R4, 0x1 ;  /* 0x0000000104067836 */ /* 0x000fca0000000000 */
[----:B------:R-:W-:-:S04]  /*77b0*/  SHF.R.S32.HI R9, RZ, 0x1f, R6 ;  /* 0x0000001fff097819 */ /* 0x000fc80000011406 */
[----:B------:R-:W-:-:S04]  /*77c0*/  LEA.HI R9, R9, R6, RZ, 0x3 ;  /* 0x0000000609097211 */ /* 0x000fc800078f18ff */
        /* <DEDUP_REMOVED lines=28> */
[----:B------:R-:W-:Y:S02]  /*7990*/  UIADD3 UR8, UR6, 0x300, URZ ;  /* 0x0000030006087890 */ /* 0x000fe4000fffe03f */
[----:B------:R-:W-:-:S15]  /*79a0*/  UIADD3 UR6, UR6, 0x380, URZ ;  /* 0x0000038006067890 */ /* 0x000fde000fffe03f */
[----:B------:R-:W-:Y:S01]  /*79b0*/  HGMMA.64x192x16.F32 R24, R192, gdesc[UR12].tnspB, R24 ;  /* 0x42e0000cc0187df0 */ /* 0x000fe20008700818 */
[----:B------:R-:W-:Y:S01]  /*79c0*/  UMOV UR14, UR8 ;  /* 0x00000008000e7c82 */ /* 0x000fe20008000000 */
[----:B------:R-:W-:Y:S01]  /*79d0*/  UMOV UR15, 0x40000040 ;  /* 0x40000040000f7882 */ /* 0x000fe20000000000 */
[----:B------:R-:W-:-:S15]  /*79e0*/  UMOV UR8, UR4 ;  /* 0x0000000400087c82 */ /* 0x000fde0008000000 */
[----:B------:R-:W-:Y:S02]  /*79f0*/  NOP ;  /* 0x0000000000007918 */ /* 0x000fe40000000000 */
[----:B------:R-:W-:Y:S01]  /*7a00*/  HGMMA.64x192x16.F32 R24, R188, gdesc[UR12].tnspB, R24 ;  /* 0x42e0000cbc187df0 */ /* 0x000fe20008700818 */
[----:B------:R-:W-:Y:S01]  /*7a10*/  UMOV UR14, UR6 ;  /* 0x00000006000e7c82 */ /* 0x000fe20008000000 */
[----:B------:R-:W-:-:S15]  /*7a20*/  UMOV UR15, 0x40000040 ;  /* 0x40000040000f7882 */ /* 0x000fde0000000000 */
[----:B------:R-:W-:-:S03]  /*7a30*/  NOP ;  /* 0x0000000000007918 */ /* 0x000fc60000000000 */
        /* <DEDUP_REMOVED lines=79> */
[----:B------:R-:W-:-:S04]  /*7f30*/  LEA.HI R16, R4, R11, RZ, 0x3 ;  /* 0x0000000b04107211 */ /* 0x000fc800078f18ff */
[----:B------:R-:W-:Y:S02]  /*7f40*/  LOP3.LUT R18, R16, 0xfffffff8, RZ, 0xc0, !PT ;  /* 0xfffffff810127812 */ /* 0x000fe400078ec0ff */
[----:B------:R-:W-:Y:S02]  /*7f50*/  SHF.R.S32.HI R16, RZ, 0x3, R16 ;  /* 0x00000003ff107819 */ /* 0x000fe40000011410 */
[----:B------:R-:W-:Y:S02]  /*7f60*/  VIADDMNMX R11, R11, -R18, 0x2, PT ;  /* 0x000000020b0b7446 */ /* 0x000fe40003800912 */
[----:B------:R-:W-:-:S04]  /*7f70*/  LEA R16, -R16, RZ, 0x1 ;  /* 0x000000ff10107211 */ /* 0x000fc800078e09ff */
[----:B------:R-:W-:Y:S02]  /*7f80*/  VIADDMNMX R11, R16, -R11, 0xffffffe0, !PT ;  /* 0xffffffe0100b7446 */ /* 0x000fe4000780090b */
[----:B-1----:R-:W-:-:S03]  /*7f90*/  FMNMX R4, R22, R237, !PT ;  /* 0x000000ed16047209 */ /* 0x002fc60007800000 */
[----:B------:R-:W-:Y:S01]  /*7fa0*/  VIADD R11, R11, 0x20 ;  /* 0x000000200b0b7836 */ /* 0x000fe20000000000 */
[----:B------:R-:W-:-:S04]  /*7fb0*/  FSETP.NEU.AND P0, PT, R4, -INF , PT ;  /* 0xff8000000400780b */ /* 0x000fc80003f0d000 */
[----:B------:R-:W-:Y:S02]  /*7fc0*/  SHF.R.U32.HI R6, RZ, R11, R6 ;  /* 0x0000000bff067219 */ /* 0x000fe40000011606 */
[----:B------:R-:W-:Y:S02]  /*7fd0*/  FSEL R237, R4, RZ, P0 ;  /* 0x000000ff04ed7208 */ /* 0x000fe40000000000 */
[----:B------:R-:W-:-:S03]  /*7fe0*/  R2P PR, R6, 0x7e ;  /* 0x0000007e06007804 */ /* 0x000fc60000000000 */
[C---:B------:R-:W-:Y:S01]  /*7ff0*/  FADD R14, -R237.reuse, R14 ;  /* 0x0000000eed0e7221 */ /* 0x040fe20000000100 */
[----:B------:R-:W-:Y:S01]  /*8000*/  FMUL R16, R237, UR8 ;  /* 0x00000008ed107c20 */ /* 0x000fe20008400000 */
[----:B------:R-:W-:Y:S02]  /*8010*/  FSEL R123, R123, -INF , P1 ;  /* 0xff8000007b7b7808 */ /* 0x000fe40000800000 */
[----:B------:R-:W-:Y:S01]  /*8020*/  FMUL R18, R14, UR8 ;  /* 0x000000080e127c20 */ /* 0x000fe20008400000 */
        /* <DEDUP_REMOVED lines=9> */
[----:B------:R-:W-:Y:S01]  /*80c0*/  FSEL R15, R134, -INF , P6 ;  /* 0xff800000860f7808 */ /* 0x000fe20003000000 */
[--C-:B------:R-:W-:Y:S01]  /*80d0*/  FFMA R124, R235, UR8, -R16.reuse ;  /* 0x00000008eb7c7c23 */ /* 0x100fe20008000810 */
[C---:B------:R-:W-:Y:S01]  /*80e0*/  R2P PR, R6.reuse.B1, 0x7f ;  /* 0x0000007f06007804 */ /* 0x040fe20000001000 */
[----:B------:R2:W-:Y:S01]  /*80f0*/  MUFU.EX2 R144, R9 ;  /* 0x0000000900907308 */ /* 0x0005e20000000800 */
[----:B-1----:R-:W-:Y:S01]  /*8100*/  LOP3.LUT R18, R6, 0x1, RZ, 0xc0, !PT ;  /* 0x0000000106127812 */ /* 0x002fe200078ec0ff */
[--C-:B------:R-:W-:Y:S01]  /*8110*/  FFMA R125, R125, UR8, -R16.reuse ;  /* 0x000000087d7d7c23 */ /* 0x100fe20008000810 */
[----:B------:R-:W-:Y:S01]  /*8120*/  FMNMX R221, R126, R15, !PT ;  /* 0x0000000f7edd7209 */ /* 0x000fe20007800000 */
[--C-:B------:R-:W-:Y:S01]  /*8130*/  FFMA R128, R233, UR8, -R16.reuse ;  /* 0x00000008e9807c23 */ /* 0x100fe20008000810 */
[----:B------:R-:W-:Y:S01]  /*8140*/  FSEL R138, R138, -INF , P0 ;  /* 0xff8000008a8a7808 */ /* 0x000fe20000000000 */
[--C-:B------:R-:W-:Y:S01]  /*8150*/  FFMA R129, R129, UR8, -R16.reuse ;  /* 0x0000000881817c23 */ /* 0x100fe20008000810 */
[----:B------:R-:W-:Y:S01]  /*8160*/  FSEL R139, R139, -INF , P1 ;  /* 0xff8000008b8b7808 */ /* 0x000fe20000800000 */
[----:B------:R-:W1:Y:S01]  /*8170*/  MUFU.EX2 R120, R120 ;  /* 0x0000007800787308 */ /* 0x000e620000000800 */
[----:B------:R-:W-:Y:S01]  /*8180*/  FSEL R142, R142, -INF , P2 ;  /* 0xff8000008e8e7808 */ /* 0x000fe20001000000 */
[--C-:B------:R-:W-:Y:S01]  /*8190*/  FFMA R132, R231, UR8, -R16.reuse ;  /* 0x00000008e7847c23 */ /* 0x100fe20008000810 */
[----:B------:R-:W-:Y:S01]  /*81a0*/  FSEL R143, R143, -INF , P3 ;  /* 0xff8000008f8f7808 */ /* 0x000fe20001800000 */
[--C-:B------:R-:W-:Y:S01]  /*81b0*/  FFMA R133, R133, UR8, -R16.reuse ;  /* 0x0000000885857c23 */ /* 0x100fe20008000810 */
[----:B------:R-:W-:Y:S01]  /*81c0*/  FSEL R146, R146, -INF , P4 ;  /* 0xff80000092927808 */ /* 0x000fe20002000000 */
[--C-:B------:R-:W-:Y:S01]  /*81d0*/  FFMA R136, R223, UR8, -R16.reuse ;  /* 0x00000008df887c23 */ /* 0x100fe20008000810 */
[----:B------:R-:W-:Y:S01]  /*81e0*/  FSEL R147, R147, -INF , P5 ;  /* 0xff80000093937808 */ /* 0x000fe20002800000 */
[----:B------:R-:W3:Y:S01]  /*81f0*/  MUFU.EX2 R121, R121 ;  /* 0x0000007900797308 */ /* 0x000ee20000000800 */
        /* <DEDUP_REMOVED lines=30> */
[----:B------:R-:W-:Y:S01]  /*83e0*/  FMNMX R221, R158, R221, !PT ;  /* 0x000000dd9edd7209 */ /* 0x000fe20007800000 */
[--C-:B------:R-:W-:Y:S01]  /*83f0*/  FFMA R173, R173, UR8, -R16.reuse ;  /* 0x00000008adad7c23 */ /* 0x100fe20008000810 */
[----:B------:R-:W-:Y:S01]  /*8400*/  FSEL R131, R122, -INF , !P0 ;  /* 0xff8000007a837808 */ /* 0x000fe20004000000 */
[--C-:B------:R-:W-:Y:S01]  /*8410*/  FFMA R176, R227, UR8, -R16.reuse ;  /* 0x00000008e3b07c23 */ /* 0x100fe20008000810 */
[C---:B------:R-:W-:Y:S01]  /*8420*/  LOP3.LUT P0, RZ, R6.reuse, 0x80, RZ, 0xc0, !PT ;  /* 0x0000008006ff7812 */ /* 0x040fe2000780c0ff */
[--C-:B------:R-:W-:Y:S01]  /*8430*/  FFMA R177, R177, UR8, -R16.reuse ;  /* 0x00000008b1b17c23 */ /* 0x100fe20008000810 */
[----:B------:R-:W-:Y:S01]  /*8440*/  FSEL R171, R171, -INF , P1 ;  /* 0xff800000abab7808 */ /* 0x000fe20000800000 */
[--C-:B------:R-:W-:Y:S01]  /*8450*/  FFMA R180, R225, UR8, -R16.reuse ;  /* 0x00000008e1b47c23 */ /* 0x100fe20008000810 */
[----:B------:R-:W-:Y:S01]  /*8460*/  FSEL R18, R135, -INF , P0 ;  /* 0xff80000087127808 */ /* 0x000fe20000000000 */
[----:B------:R-:W-:Y:S01]  /*8470*/  FFMA R181, R181, UR8, -R16 ;  /* 0x00000008b5b57c23 */ /* 0x000fe20008000810 */
[----:B------:R-:W-:Y:S01]  /*8480*/  LOP3.LUT P0, RZ, R6, 0x8000, RZ, 0xc0, !PT ;  /* 0x0000800006ff7812 */ /* 0x000fe2000780c0ff */
[----:B------:R-:W4:Y:S01]  /*8490*/  MUFU.EX2 R124, R124 ;  /* 0x0000007c007c7308 */ /* 0x000f220000000800 */
[----:B------:R-:W-:-:S02]  /*84a0*/  FMNMX R135, R131, R130, !PT ;  /* 0x0000008283877209 */ /* 0x000fc40007800000 */
[----:B------:R-:W-:Y:S02]  /*84b0*/  FSEL R151, R151, -INF , P0 ;  /* 0xff80000097977808 */ /* 0x000fe40000000000 */
[C---:B------:R-:W-:Y:S02]  /*84c0*/  LOP3.LUT P0, RZ, R6.reuse, 0x800000, RZ, 0xc0, !PT ;  /* 0x0080000006ff7812 */ /* 0x040fe4000780c0ff */
[----:B------:R-:W-:Y:S01]  /*84d0*/  FMNMX R20, R127, R18, !PT ;  /* 0x000000127f147209 */ /* 0x000fe20007800000 */
[----:B------:R-:W5:Y:S01]  /*84e0*/  MUFU.EX2 R125, R125 ;  /* 0x0000007d007d7308 */ /* 0x000f620000000800 */
[----:B------:R-:W-:Y:S02]  /*84f0*/  FSEL R167, R167, -INF , P0 ;  /* 0xff800000a7a77808 */ /* 0x000fe40000000000 */
[----:B------:R-:W-:Y:S02]  /*8500*/  ISETP.GT.AND P0, PT, R6, -0x1, PT ;  /* 0xffffffff0600780c */ /* 0x000fe40003f04270 */
[----:B------:R-:W-:-:S02]  /*8510*/  FMNMX R6, R123, R14, !PT ;  /* 0x0000000e7b067209 */ /* 0x000fc40007800000 */
[----:B------:R-:W-:Y:S01]  /*8520*/  FMNMX R135, R138, R135, !PT ;  /* 0x000000878a877209 */ /* 0x000fe20007800000 */
[----:B------:R-:W1:Y:S01]  /*8530*/  MUFU.EX2 R128, R128 ;  /* 0x0000008000807308 */ /* 0x000e620000000800 */
[----:B------:R-:W-:Y:S02]  /*8540*/  FMNMX R6, R139, R6, !PT ;  /* 0x000000068b067209 */ /* 0x000fe40007800000 */
        /* <DEDUP_REMOVED lines=9> */
[----:B------:R-:W-:Y:S02]  /*85e0*/  FSEL R174, R174, -INF , P2 ;  /* 0xff800000aeae7808 */ /* 0x000fe40001000000 */
[----:B------:R-:W-:Y:S02]  /*85f0*/  FSEL R175, R175, -INF , P3 ;  /* 0xff800000afaf7808 */ /* 0x000fe40001800000 */
[----:B------:R-:W-:-:S02]  /*8600*/  FMNMX R135, R162, R135, !PT ;  /* 0x00000087a2877209 */ /* 0x000fc40007800000 */
[----:B------:R-:W-:Y:S01]  /*8610*/  FMNMX R6, R163, R6, !PT ;  /* 0x00000006a3067209 */ /* 0x000fe20007800000 */
[----:B------:R-:W-:Y:S01]  /*8620*/  MUFU.EX2 R133, R133 ;  /* 0x0000008500857308 */ /* 0x000fe20000000800 */
[----:B------:R-:W-:Y:S02]  /*8630*/  FMNMX R221, R166, R221, !PT ;  /* 0x000000dda6dd7209 */ /* 0x000fe40007800000 */
[----:B------:R-:W-:Y:S02]  /*8640*/  FMNMX R20, R167, R20, !PT ;  /* 0x00000014a7147209 */ /* 0x000fe40007800000 */
[----:B------:R-:W-:Y:S02]  /*8650*/  FSEL R183, R183, -INF , !P0 ;  /* 0xff800000b7b77808 */ /* 0x000fe40004000000 */
[----:B------:R-:W-:Y:S01]  /*8660*/  FSEL R178, R178, -INF , P4 ;  /* 0xff800000b2b27808 */ /* 0x000fe20002000000 */
[----:B------:R-:W-:Y:S01]  /*8670*/  MUFU.EX2 R136, R136 ;  /* 0x0000008800887308 */ /* 0x000fe20000000800 */
[----:B------:R-:W-:-:S02]  /*8680*/  FSEL R179, R179, -INF , P5 ;  /* 0xff800000b3b37808 */ /* 0x000fc40002800000 */
[----:B------:R-:W-:Y:S02]  /*8690*/  FSEL R182, R182, -INF , P6 ;  /* 0xff800000b6b67808 */ /* 0x000fe40003000000 */
[----:B------:R-:W-:Y:S02]  /*86a0*/  FMNMX R135, R170, R135, !PT ;  /* 0x00000087aa877209 */ /* 0x000fe40007800000 */
[----:B------:R-:W-:Y:S01]  /*86b0*/  FMNMX R6, R171, R6, !PT ;  /* 0x00000006ab067209 */ /* 0x000fe20007800000 */
[----:B------:R-:W-:Y:S01]  /*86c0*/  MUFU.EX2 R137, R137 ;  /* 0x0000008900897308 */ /* 0x000fe20000000800 */
[----:B------:R-:W-:Y:S02]  /*86d0*/  FMNMX R221, R174, R221, !PT ;  /* 0x000000ddaedd7209 */ /* 0x000fe40007800000 */
[----:B------:R-:W-:Y:S02]  /*86e0*/  FMNMX R20, R175, R20, !PT ;  /* 0x00000014af147209 */ /* 0x000fe40007800000 */
[----:B------:R-:W-:-:S02]  /*86f0*/  FMNMX R135, R178, R135, !PT ;  /* 0x00000087b2877209 */ /* 0x000fc40007800000 */
[----:B------:R-:W-:Y:S01]  /*8700*/  FMNMX R6, R179, R6, !PT ;  /* 0x00000006b3067209 */ /* 0x000fe20007800000 */
[----:B------:R-:W-:Y:S01]  /*8710*/  MUFU.EX2 R140, R140 ;  /* 0x0000008c008c7308 */ /* 0x000fe20000000800 */
[----:B------:R-:W-:Y:S02]  /*8720*/  FMNMX R221, R182, R221, !PT ;  /* 0x000000ddb6dd7209 */ /* 0x000fe40007800000 */
[----:B------:R-:W-:Y:S02]  /*8730*/  FMNMX R20, R183, R20, !PT ;  /* 0x00000014b7147209 */ /* 0x000fe40007800000 */
[----:B------:R-:W-:Y:S02]  /*8740*/  FMNMX R6, R135, R6, !PT ;  /* 0x0000000687067209 */ /* 0x000fe40007800000 */
[----:B------:R-:W-:Y:S01]  /*8750*/  FMNMX R221, R221, R20, !PT ;  /* 0x00000014dddd7209 */ /* 0x000fe20007800000 */
[----:B------:R-:W-:Y:S03]  /*8760*/  MUFU.EX2 R141, R141 ;  /* 0x0000008d008d7308 */ /* 0x000fe60000000800 */
[----:B------:R-:W-:-:S04]  /*8770*/  FMNMX R221, R6, R221, !PT ;  /* 0x000000dd06dd7209 */ /* 0x000fc80007800000 */
[----:B------:R-:W-:Y:S01]  /*8780*/  FMNMX R221, R221, R10, !PT ;  /* 0x0000000adddd7209 */ /* 0x000fe20007800000 */
[----:B------:R-:W-:Y:S04]  /*8790*/  MUFU.EX2 R145, R145 ;  /* 0x0000009100917308 */ /* 0x000fe80000000800 */
[----:B------:R-:W2:Y:S04]  /*87a0*/  SHFL.BFLY PT, R6, R221, 0x2, 0x1f ;  /* 0x0c401f00dd067f89 */ /* 0x000ea800000e0000 */
[----:B------:R-:W-:Y:S08]  /*87b0*/  MUFU.EX2 R148, R17 ;  /* 0x0000001100947308 */ /* 0x000ff00000000800 */
[----:B------:R-:W-:Y:S08]  /*87c0*/  MUFU.EX2 R149, R149 ;  /* 0x0000009500957308 */ /* 0x000ff00000000800 */
[----:B------:R-:W-:Y:S01]  /*87d0*/  MUFU.EX2 R152, R19 ;  /* 0x0000001300987308 */ /* 0x000fe20000000800 */
[----:B--2---:R-:W-:-:S07]  /*87e0*/  FMNMX R9, R221, R6, !PT ;  /* 0x00000006dd097209 */ /* 0x004fce0007800000 */
[----:B------:R-:W-:Y:S01]  /*87f0*/  MUFU.EX2 R153, R153 ;  /* 0x0000009900997308 */ /* 0x000fe20000000800 */
[----:B------:R-:W2:Y:S07]  /*8800*/  SHFL.BFLY PT, R6, R9, 0x1, 0x1f ;  /* 0x0c201f0009067f89 */ /* 0x000eae00000e0000 */
[----:B------:R-:W-:Y:S08]  /*8810*/  MUFU.EX2 R156, R21 ;  /* 0x00000015009c7308 */ /* 0x000ff00000000800 */
[----:B------:R-:W-:Y:S08]  /*8820*/  MUFU.EX2 R157, R157 ;  /* 0x0000009d009d7308 */ /* 0x000ff00000000800 */
[----:B------:R-:W-:Y:S01]  /*8830*/  MUFU.EX2 R160, R23 ;  /* 0x0000001700a07308 */ /* 0x000fe20000000800 */
[----:B--2---:R-:W-:-:S04]  /*8840*/  FMNMX R6, R9, R6, !PT ;  /* 0x0000000609067209 */ /* 0x004fc80007800000 */
[----:B------:R-:W-:-:S03]  /*8850*/  FSETP.NEU.AND P0, PT, R6, -INF , PT ;  /* 0xff8000000600780b */ /* 0x000fc60003f0d000 */
[----:B------:R-:W-:Y:S01]  /*8860*/  MUFU.EX2 R161, R161 ;  /* 0x000000a100a17308 */ /* 0x000fe20000000800 */
[----:B------:R-:W-:-:S05]  /*8870*/  FSEL R9, R6, RZ, P0 ;  /* 0x000000ff06097208 */ /* 0x000fca0000000000 */
[C---:B------:R-:W-:Y:S02]  /*8880*/  FADD R10, -R9.reuse, R10 ;  /* 0x0000000a090a7221 */ /* 0x040fe40000000100 */
[----:B------:R-:W-:Y:S02]  /*8890*/  MUFU.EX2 R164, R164 ;  /* 0x000000a400a47308 */ /* 0x000fe40000000800 */
[----:B------:R-:W-:Y:S01]  /*88a0*/  FMUL R16, R10, UR8 ;  /* 0x000000080a107c20 */ /* 0x000fe20008400000 */
[----:B------:R-:W-:-:S04]  /*88b0*/  FMUL R10, R9, UR8 ;  /* 0x00000008090a7c20 */ /* 0x000fc80008400000 */
[--C-:B------:R-:W-:Y:S01]  /*88c0*/  FFMA R14, R14, UR8, -R10.reuse ;  /* 0x000000080e0e7c23 */ /* 0x100fe2000800080a */
[--C-:B------:R-:W-:Y:S01]  /*88d0*/  FFMA R122, R131, UR8, -R10.reuse ;  /* 0x00000008837a7c23 */ /* 0x100fe2000800080a */
[--C-:B------:R-:W-:Y:S01]  /*88e0*/  FFMA R123, R123, UR8, -R10.reuse ;  /* 0x000000087b7b7c23 */ /* 0x100fe2000800080a */
[----:B------:R-:W-:Y:S01]  /*88f0*/  MUFU.EX2 R9, R16 ;  /* 0x0000001000097308 */ /* 0x000fe20000000800 */
        /* <DEDUP_REMOVED lines=15> */
[----:B------:R-:W2:Y:S01]  /*89f0*/  MUFU.EX2 R122, R122 ;  /* 0x0000007a007a7308 */ /* 0x000ea20000000800 */
[----:B-1----:R-:W-:Y:S01]  /*8a00*/  FFMA R14, R11, R7, R120 ;  /* 0x000000070b0e7223 */ /* 0x002fe20000000078 */
[--C-:B------:R-:W-:Y:S01]  /*8a10*/  FFMA R155, R155, UR8, -R10.reuse ;  /* 0x000000089b9b7c23 */ /* 0x100fe2000800080a */
[--C-:B------:R-:W-:Y:S01]  /*8a20*/  FFMA R158, R158, UR8, -R10.reuse ;  /* 0x000000089e9e7c23 */ /* 0x100fe2000800080a */
[----:B------:R-:W-:Y:S01]  /*8a30*/  FFMA R159, R159, UR8, -R10 ;  /* 0x000000089f9f7c23 */ /* 0x000fe2000800080a */
[----:B---3--:R-:W-:Y:S01]  /*8a40*/  FADD R7, R121, R14 ;  /* 0x0000000e79077221 */ /* 0x008fe20000000000 */
[--C-:B------:R-:W-:Y:S01]  /*8a50*/  FFMA R162, R162, UR8, -R10.reuse ;  /* 0x00000008a2a27c23 */ /* 0x100fe2000800080a */
[--C-:B------:R-:W-:Y:S01]  /*8a60*/  FFMA R163, R163, UR8, -R10.reuse ;  /* 0x00000008a3a37c23 */ /* 0x100fe2000800080a */
[----:B------:R-:W1:Y:S01]  /*8a70*/  MUFU.EX2 R123, R123 ;  /* 0x0000007b007b7308 */ /* 0x000e620000000800 */
[----:B----4-:R-:W-:Y:S01]  /*8a80*/  FADD R14, R124, R7 ;  /* 0x000000077c0e7221 */ /* 0x010fe20000000000 */
[--C-:B------:R-:W-:Y:S01]  /*8a90*/  FFMA R166, R166, UR8, -R10.reuse ;  /* 0x00000008a6a67c23 */ /* 0x100fe2000800080a */
[--C-:B------:R-:W-:Y:S01]  /*8aa0*/  FFMA R183, R183, UR8, -R10.reuse ;  /* 0x00000008b7b77c23 */ /* 0x100fe2000800080a */
[----:B------:R-:W-:Y:S01]  /*8ab0*/  FFMA R182, R182, UR8, -R10 ;  /* 0x00000008b6b67c23 */ /* 0x000fe2000800080a */
[----:B-----5:R-:W-:Y:S01]  /*8ac0*/  FADD R7, R125, R14 ;  /* 0x0000000e7d077221 */ /* 0x020fe20000000000 */
[--C-:B------:R-:W-:Y:S01]  /*8ad0*/  FFMA R167, R167, UR8, -R10.reuse ;  /* 0x00000008a7a77c23 */ /* 0x100fe2000800080a */
[----:B------:R-:W-:Y:S01]  /*8ae0*/  FFMA R179, R179, UR8, -R10 ;  /* 0x00000008b3b37c23 */ /* 0x000fe2000800080a */
[----:B------:R-:W3:Y:S01]  /*8af0*/  MUFU.EX2 R126, R126 ;  /* 0x0000007e007e7308 */ /* 0x000ee20000000800 */
[----:B------:R-:W-:Y:S01]  /*8b00*/  FADD R14, R128, R7 ;  /* 0x00000007800e7221 */ /* 0x000fe20000000000 */
[----:B--2---:R-:W-:Y:S01]  /*8b10*/  FFMA R16, R9, R5, R122 ;  /* 0x0000000509107223 */ /* 0x004fe2000000007a */
[--C-:B------:R-:W-:Y:S01]  /*8b20*/  FFMA R178, R178, UR8, -R10.reuse ;  /* 0x00000008b2b27c23 */ /* 0x100fe2000800080a */
[----:B------:R-:W-:Y:S01]  /*8b30*/  FFMA R170, R170, UR8, -R10 ;  /* 0x00000008aaaa7c23 */ /* 0x000fe2000800080a */
[----:B------:R-:W-:Y:S01]  /*8b40*/  FADD R7, R129, R14 ;  /* 0x0000000e81077221 */ /* 0x000fe20000000000 */
[--C-:B------:R-:W-:Y:S01]  /*8b50*/  FFMA R175, R175, UR8, -R10.reuse ;  /* 0x00000008afaf7c23 */ /* 0x100fe2000800080a */
[--C-:B------:R-:W-:Y:S01]  /*8b60*/  FFMA R174, R174, UR8, -R10.reuse ;  /* 0x00000008aeae7c23 */ /* 0x100fe2000800080a */
[----:B------:R-:W2:Y:S01]  /*8b70*/  MUFU.EX2 R127, R127 ;  /* 0x0000007f007f7308 */ /* 0x000ea20000000800 */
[----:B------:R-:W-:Y:S01]  /*8b80*/  FADD R14, R132, R7 ;  /* 0x00000007840e7221 */ /* 0x000fe20000000000 */
[----:B------:R-:W-:-:S03]  /*8b90*/  FFMA R171, R171, UR8, -R10 ;  /* 0x00000008abab7c23 */ /* 0x000fc6000800080a */
[----:B------:R-:W-:-:S03]  /*8ba0*/  FADD R7, R133, R14 ;  /* 0x0000000e85077221 */ /* 0x000fc60000000000 */
[----:B------:R-:W4:Y:S01]  /*8bb0*/  MUFU.EX2 R130, R130 ;  /* 0x0000008200827308 */ /* 0x000f220000000800 */
[----:B------:R-:W-:Y:S01]  /*8bc0*/  FADD R14, R136, R7 ;  /* 0x00000007880e7221 */ /* 0x000fe20000000000 */
[----:B-1----:R-:W-:-:S03]  /*8bd0*/  FADD R7, R123, R16 ;  /* 0x000000107b077221 */ /* 0x002fc60000000000 */
[----:B------:R-:W-:Y:S01]  /*8be0*/  FADD R5, R137, R14 ;  /* 0x0000000e89057221 */ /* 0x000fe20000000000 */
[----:B---3--:R-:W-:Y:S02]  /*8bf0*/  FADD R16, R126, R7 ;  /* 0x000000077e107221 */ /* 0x008fe40000000000 */
[----:B------:R1:W3:Y:S01]  /*8c00*/  MUFU.EX2 R134, R15 ;  /* 0x0000000f00867308 */ /* 0x0002e20000000800 */
[----:B------:R-:W-:Y:S01]  /*8c10*/  FADD R14, R140, R5 ;  /* 0x000000058c0e7221 */ /* 0x000fe20000000000 */
[----:B--2---:R-:W-:-:S03]  /*8c20*/  FADD R7, R127, R16 ;  /* 0x000000107f077221 */ /* 0x004fc60000000000 */
[----:B------:R-:W-:-:S03]  /*8c30*/  FADD R5, R141, R14 ;  /* 0x0000000e8d057221 */ /* 0x000fc60000000000 */
[----:B------:R-:W2:Y:S01]  /*8c40*/  MUFU.EX2 R135, R18 ;  /* 0x0000001200877308 */ /* 0x000ea20000000800 */
[----:B----4-:R-:W-:Y:S01]  /*8c50*/  FADD R16, R130, R7 ;  /* 0x0000000782107221 */ /* 0x010fe20000000000 */
[----:B------:R-:W-:Y:S01]  /*8c60*/  FADD R14, R144, R5 ;  /* 0x00000005900e7221 */ /* 0x000fe20000000000 */
[----:B-1----:R-:W1:Y:S02]  /*8c70*/  S2R R15, SR_TID.X ;  /* 0x00000000000f7919 */ /* 0x002e640000002100 */
[----:B------:R-:W-:Y:S01]  /*8c80*/  FADD R7, R131, R16 ;  /* 0x0000001083077221 */ /* 0x000fe20000000000 */
[----:B------:R-:W-:Y:S02]  /*8c90*/  FADD R5, R145, R14 ;  /* 0x0000000e91057221 */ /* 0x000fe40000000000 */
[----:B------:R-:W4:Y:S01]  /*8ca0*/  MUFU.EX2 R138, R138 ;  /* 0x0000008a008a7308 */ /* 0x000f220000000800 */
[----:B---3--:R-:W-:Y:S01]  /*8cb0*/  FADD R16, R134, R7 ;  /* 0x0000000786107221 */ /* 0x008fe20000000000 */
[----:B------:R-:W-:-:S04]  /*8cc0*/  FADD R14, R148, R5 ;  /* 0x00000005940e7221 */ /* 0x000fc80000000000 */
[----:B------:R-:W-:Y:S02]  /*8cd0*/  FADD R5, R149, R14 ;  /* 0x0000000e95057221 */ /* 0x000fe40000000000 */
[----:B------:R-:W3:Y:S01]  /*8ce0*/  MUFU.EX2 R139, R139 ;  /* 0x0000008b008b7308 */ /* 0x000ee20000000800 */
[----:B--2---:R-:W-:Y:S01]  /*8cf0*/  FADD R7, R135, R16 ;  /* 0x0000001087077221 */ /* 0x004fe20000000000 */
[----:B------:R-:W-:-:S04]  /*8d00*/  FADD R14, R152, R5 ;  /* 0x00000005980e7221 */ /* 0x000fc80000000000 */
[----:B------:R-:W-:Y:S02]  /*8d10*/  FADD R5, R153, R14 ;  /* 0x0000000e99057221 */ /* 0x000fe40000000000 */
[----:B------:R-:W2:Y:S01]  /*8d20*/  MUFU.EX2 R142, R142 ;  /* 0x0000008e008e7308 */ /* 0x000ea20000000800 */
[----:B----4-:R-:W-:Y:S01]  /*8d30*/  FADD R16, R138, R7 ;  /* 0x000000078a107221 */ /* 0x010fe20000000000 */
[----:B------:R-:W-:-:S04]  /*8d40*/  FADD R14, R156, R5 ;  /* 0x000000059c0e7221 */ /* 0x000fc80000000000 */
[----:B------:R-:W-:Y:S02]  /*8d50*/  FADD R5, R157, R14 ;  /* 0x0000000e9d057221 */ /* 0x000fe40000000000 */
[----:B------:R-:W4:Y:S01]  /*8d60*/  MUFU.EX2 R143, R143 ;  /* 0x0000008f008f7308 */ /* 0x000f220000000800 */
[----:B---3--:R-:W-:Y:S01]  /*8d70*/  FADD R7, R139, R16 ;  /* 0x000000108b077221 */ /* 0x008fe20000000000 */
[----:B------:R-:W-:Y:S01]  /*8d80*/  FADD R14, R160, R5 ;  /* 0x00000005a00e7221 */ /* 0x000fe20000000000 */
[----:B-1----:R-:W-:-:S03]  /*8d90*/  LOP3.LUT P0, R15, R15, 0x1f, RZ, 0xc0, !PT ;  /* 0x0000001f0f0f7812 */ /* 0x002fc6000780c0ff */
[----:B------:R-:W-:Y:S01]  /*8da0*/  FADD R5, R161, R14 ;  /* 0x0000000ea1057221 */ /* 0x000fe20000000000 */
[----:B------:R-:W-:Y:S01]  /*8db0*/  ISETP.NE.AND P1, PT, R15, RZ, PT ;  /* 0x000000ff0f00720c */ /* 0x000fe20003f25270 */
[----:B------:R-:W1:Y:S01]  /*8dc0*/  MUFU.EX2 R146, R146 ;  /* 0x0000009200927308 */ /* 0x000e620000000800 */
[----:B--2---:R-:W-:Y:S01]  /*8dd0*/  FADD R16, R142, R7 ;  /* 0x000000078e107221 */ /* 0x004fe20000000000 */
[----:B------:R-:W-:-:S06]  /*8de0*/  FADD R10, R164, R5 ;  /* 0x00000005a40a7221 */ /* 0x000fcc0000000000 */
[----:B------:R-:W2:Y:S01]  /*8df0*/  MUFU.EX2 R147, R147 ;  /* 0x0000009300937308 */ /* 0x000ea20000000800 */
[----:B----4-:R-:W-:Y:S01]  /*8e00*/  FADD R7, R143, R16 ;  /* 0x000000108f077221 */ /* 0x010fe20000000000 */
[----:B------:R-:W-:-:S04]  /*8e10*/  @!P0 IMAD.MOV.U32 R15, RZ, RZ, 0x1 ;  /* 0x00000001ff0f8424 */ /* 0x000fc800078e00ff */
[----:B------:R3:W-:Y:S01]  /*8e20*/  @!P0 SYNCS.ARRIVE.TRANS64.ART0 RZ, [UR60+0x18], R15 ;  /* 0x0000180fffff89a7 */ /* 0x0007e2000850003c */
[----:B------:R-:W-:Y:S01]  /*8e30*/  ISETP.NE.AND P0, PT, R12, -0x1, PT ;  /* 0xffffffff0c00780c */ /* 0x000fe20003f05270 */
[----:B------:R-:W4:Y:S01]  /*8e40*/  MUFU.EX2 R150, R150 ;  /* 0x0000009600967308 */ /* 0x000f220000000800 */
[----:B-1----:R-:W-:Y:S01]  /*8e50*/  FADD R16, R146, R7 ;  /* 0x0000000792107221 */ /* 0x002fe20000000000 */
[----:B------:R-:W-:Y:S02]  /*8e60*/  WARPGROUP.DEPBAR.LE gsb0, 0x0 ;  /* 0x00008000000079c5 */ /* 0x000fe40000010000 */
[----:B------:R-:W-:Y:S02]  /*8e70*/  F2FP.F16.F32.PACK_AB R212, R121, R120 ;  /* 0x0000007879d4723e */ /* 0x000fe400000000ff */
[----:B---3--:R-:W-:Y:S02]  /*8e80*/  @!P1 MOV R15, 0x1 ;  /* 0x00000001000f9802 */ /* 0x008fe40000000f00 */
[----:B------:R-:W1:Y:S01]  /*8e90*/  MUFU.EX2 R151, R151 ;  /* 0x0000009700977308 */ /* 0x000e620000000800 */
[----:B--2---:R-:W-:Y:S01]  /*8ea0*/  FADD R7, R147, R16 ;  /* 0x0000001093077221 */ /* 0x004fe20000000000 */
[----:B------:R2:W-:Y:S01]  /*8eb0*/  @!P1 SYNCS.ARRIVE.TRANS64.ART0 RZ, [UR60+0x28], R15 ;  /* 0x0000280fffff99a7 */ /* 0x0005e2000850003c */
[----:B------:R-:W-:-:S02]  /*8ec0*/  F2FP.F16.F32.PACK_AB R214, R125, R124 ;  /* 0x0000007c7dd6723e */ /* 0x000fc400000000ff */
[----:B------:R-:W-:Y:S02]  /*8ed0*/  F2FP.F16.F32.PACK_AB R208, R129, R128 ;  /* 0x0000008081d0723e */ /* 0x000fe400000000ff */
[----:B------:R-:W-:Y:S01]  /*8ee0*/  F2FP.F16.F32.PACK_AB R210, R133, R132 ;  /* 0x0000008485d2723e */ /* 0x000fe200000000ff */
[----:B------:R-:W3:Y:S01]  /*8ef0*/  MUFU.EX2 R165, R165 ;  /* 0x000000a500a57308 */ /* 0x000ee20000000800 */
[----:B----4-:R-:W-:Y:S01]  /*8f00*/  FADD R14, R150, R7 ;  /* 0x00000007960e7221 */ /* 0x010fe20000000000 */
[----:B------:R-:W-:Y:S01]  /*8f10*/  F2FP.F16.F32.PACK_AB R204, R137, R136 ;  /* 0x0000008889cc723e */ /* 0x000fe200000000ff */
[----:B--2---:R-:W-:Y:S01]  /*8f20*/  IMAD.MOV.U32 R15, RZ, RZ, R8 ;  /* 0x000000ffff0f7224 */ /* 0x004fe200078e0008 */
[----:B------:R-:W-:Y:S02]  /*8f30*/  F2FP.F16.F32.PACK_AB R206, R141, R140 ;  /* 0x0000008c8dce723e */ /* 0x000fe400000000ff */
[----:B------:R-:W-:Y:S02]  /*8f40*/  F2FP.F16.F32.PACK_AB R200, R145, R144 ;  /* 0x0000009091c8723e */ /* 0x000fe400000000ff */
[----:B------:R-:W2:Y:S01]  /*8f50*/  MUFU.EX2 R154, R154 ;  /* 0x0000009a009a7308 */ /* 0x000ea20000000800 */
[----:B-1----:R-:W-:Y:S01]  /*8f60*/  FADD R7, R151, R14 ;  /* 0x0000000e97077221 */ /* 0x002fe20000000000 */
[----:B------:R-:W-:-:S02]  /*8f70*/  F2FP.F16.F32.PACK_AB R202, R149, R148 ;  /* 0x0000009495ca723e */ /* 0x000fc400000000ff */
[----:B------:R-:W-:Y:S02]  /*8f80*/  F2FP.F16.F32.PACK_AB R196, R153, R152 ;  /* 0x0000009899c4723e */ /* 0x000fe400000000ff */
[----:B------:R-:W-:Y:S02]  /*8f90*/  F2FP.F16.F32.PACK_AB R198, R157, R156 ;  /* 0x0000009c9dc6723e */ /* 0x000fe400000000ff */
[----:B------:R-:W1:Y:S01]  /*8fa0*/  MUFU.EX2 R168, R168 ;  /* 0x000000a800a87308 */ /* 0x000e620000000800 */
[----:B---3--:R-:W-:Y:S01]  /*8fb0*/  FADD R5, R165, R10 ;  /* 0x0000000aa5057221 */ /* 0x008fe20000000000 */
[----:B------:R-:W-:Y:S02]  /*8fc0*/  F2FP.F16.F32.PACK_AB R192, R161, R160 ;  /* 0x000000a0a1c0723e */ /* 0x000fe400000000ff */
[----:B------:R-:W-:Y:S02]  /*8fd0*/  F2FP.F16.F32.PACK_AB R194, R165, R164 ;  /* 0x000000a4a5c2723e */ /* 0x000fe400000000ff */
[----:B------:R-:W-:-:S02]  /*8fe0*/  F2FP.F16.F32.PACK_AB R213, R123, R122 ;  /* 0x0000007a7bd5723e */ /* 0x000fc400000000ff */
[----:B------:R-:W3:Y:S01]  /*8ff0*/  MUFU.EX2 R155, R155 ;  /* 0x0000009b009b7308 */ /* 0x000ee20000000800 */
[----:B--2---:R-:W-:Y:S01]  /*9000*/  FADD R14, R154, R7 ;  /* 0x000000079a0e7221 */ /* 0x004fe20000000000 */
[----:B------:R-:W-:Y:S02]  /*9010*/  F2FP.F16.F32.PACK_AB R215, R127, R126 ;  /* 0x0000007e7fd7723e */ /* 0x000fe400000000ff */
        /* <DEDUP_REMOVED lines=10> */
[----:B------:R-:W-:-:S04]  /*90c0*/  F2FP.F16.F32.PACK_AB R197, R155, R154 ;  /* 0x0000009a9bc5723e */ /* 0x000fc800000000ff */
[----:B------:R-:W3:Y:S01]  /*90d0*/  MUFU.EX2 R172, R172 ;  /* 0x000000ac00ac7308 */ /* 0x000ee20000000800 */
[C---:B--2---:R-:W-:Y:S01]  /*90e0*/  FADD R5, R169.reuse, R10 ;  /* 0x0000000aa9057221 */ /* 0x044fe20000000000 */
[----:B------:R-:W-:-:S06]  /*90f0*/  F2FP.F16.F32.PACK_AB R188, R169, R168 ;  /* 0x000000a8a9bc723e */ /* 0x000fcc00000000ff */
[----:B------:R-:W2:Y:S01]  /*9100*/  MUFU.EX2 R159, R159 ;  /* 0x0000009f009f7308 */ /* 0x000ea20000000800 */
[----:B-1----:R-:W-:-:S07]  /*9110*/  FADD R14, R158, R7 ;  /* 0x000000079e0e7221 */ /* 0x002fce0000000000 */
[----:B------:R-:W1:Y:S01]  /*9120*/  MUFU.EX2 R173, R173 ;  /* 0x000000ad00ad7308 */ /* 0x000e620000000800 */
[----:B---3--:R-:W-:-:S07]  /*9130*/  FADD R10, R172, R5 ;  /* 0x00000005ac0a7221 */ /* 0x008fce0000000000 */
[----:B------:R-:W3:Y:S01]  /*9140*/  MUFU.EX2 R162, R162 ;  /* 0x000000a200a27308 */ /* 0x000ee20000000800 */
[C---:B--2---:R-:W-:Y:S01]  /*9150*/  FADD R7, R159.reuse, R14 ;  /* 0x0000000e9f077221 */ /* 0x044fe20000000000 */
[----:B------:R-:W-:-:S06]  /*9160*/  F2FP.F16.F32.PACK_AB R199, R159, R158 ;  /* 0x0000009e9fc7723e */ /* 0x000fcc00000000ff */
[----:B------:R-:W2:Y:S01]  /*9170*/  MUFU.EX2 R176, R176 ;  /* 0x000000b000b07308 */ /* 0x000ea20000000800 */
[C---:B-1----:R-:W-:Y:S01]  /*9180*/  FADD R5, R173.reuse, R10 ;  /* 0x0000000aad057221 */ /* 0x042fe20000000000 */
[----:B------:R-:W-:-:S06]  /*9190*/  F2FP.F16.F32.PACK_AB R190, R173, R172 ;  /* 0x000000acadbe723e */ /* 0x000fcc00000000ff */
[----:B------:R-:W1:Y:S01]  /*91a0*/  MUFU.EX2 R163, R163 ;  /* 0x000000a300a37308 */ /* 0x000e620000000800 */
[----:B---3--:R-:W-:-:S07]  /*91b0*/  FADD R14, R162, R7 ;  /* 0x00000007a20e7221 */ /* 0x008fce0000000000 */
[----:B------:R-:W3:Y:S01]  /*91c0*/  MUFU.EX2 R177, R177 ;  /* 0x000000b100b17308 */ /* 0x000ee20000000800 */
[----:B--2---:R-:W-:-:S07]  /*91d0*/  FADD R10, R176, R5 ;  /* 0x00000005b00a7221 */ /* 0x004fce0000000000 */
[----:B------:R-:W2:Y:S01]  /*91e0*/  MUFU.EX2 R166, R166 ;  /* 0x000000a600a67308 */ /* 0x000ea20000000800 */
[C---:B-1----:R-:W-:Y:S01]  /*91f0*/  FADD R7, R163.reuse, R14 ;  /* 0x0000000ea3077221 */ /* 0x042fe20000000000 */
[----:B------:R-:W-:-:S06]  /*9200*/  F2FP.F16.F32.PACK_AB R193, R163, R162 ;  /* 0x000000a2a3c1723e */ /* 0x000fcc00000000ff */
[----:B------:R-:W1:Y:S01]  /*9210*/  MUFU.EX2 R180, R180 ;  /* 0x000000b400b47308 */ /* 0x000e620000000800 */
[C---:B---3--:R-:W-:Y:S01]  /*9220*/  FADD R5, R177.reuse, R10 ;  /* 0x0000000ab1057221 */ /* 0x048fe20000000000 */
[----:B------:R-:W-:-:S06]  /*9230*/  F2FP.F16.F32.PACK_AB R184, R177, R176 ;  /* 0x000000b0b1b8723e */ /* 0x000fcc00000000ff */
[----:B------:R-:W3:Y:S01]  /*9240*/  MUFU.EX2 R167, R167 ;  /* 0x000000a700a77308 */ /* 0x000ee20000000800 */
[----:B--2---:R-:W-:-:S07]  /*9250*/  FADD R14, R166, R7 ;  /* 0x00000007a60e7221 */ /* 0x004fce0000000000 */
[----:B------:R-:W2:Y:S01]  /*9260*/  MUFU.EX2 R181, R181 ;  /* 0x000000b500b57308 */ /* 0x000ea20000000800 */
[----:B-1----:R-:W-:-:S07]  /*9270*/  FADD R10, R180, R5 ;  /* 0x00000005b40a7221 */ /* 0x002fce0000000000 */
[----:B------:R-:W1:Y:S01]  /*9280*/  MUFU.EX2 R170, R170 ;  /* 0x000000aa00aa7308 */ /* 0x000e620000000800 */
[C---:B---3--:R-:W-:Y:S01]  /*9290*/  FADD R5, R167.reuse, R14 ;  /* 0x0000000ea7057221 */ /* 0x048fe20000000000 */
[----:B------:R-:W-:Y:S02]  /*92a0*/  F2FP.F16.F32.PACK_AB R195, R167, R166 ;  /* 0x000000a6a7c3723e */ /* 0x000fe400000000ff */
[----:B------:R-:W-:-:S04]  /*92b0*/  MOV R14, R4 ;  /* 0x00000004000e7202 */ /* 0x000fc80000000f00 */
[----:B------:R-:W3:Y:S01]  /*92c0*/  MUFU.EX2 R171, R171 ;  /* 0x000000ab00ab7308 */ /* 0x000ee20000000800 */
[C---:B--2---:R-:W-:Y:S01]  /*92d0*/  FADD R7, R181.reuse, R10 ;  /* 0x0000000ab5077221 */ /* 0x044fe20000000000 */
[----:B------:R-:W-:-:S06]  /*92e0*/  F2FP.F16.F32.PACK_AB R186, R181, R180 ;  /* 0x000000b4b5ba723e */ /* 0x000fcc00000000ff */
[----:B------:R-:W2:Y:S01]  /*92f0*/  MUFU.EX2 R174, R174 ;  /* 0x000000ae00ae7308 */ /* 0x000ea20000000800 */
[----:B-1----:R-:W-:-:S07]  /*9300*/  FADD R10, R170, R5 ;  /* 0x00000005aa0a7221 */ /* 0x002fce0000000000 */
[----:B------:R-:W1:Y:S01]  /*9310*/  MUFU.EX2 R175, R175 ;  /* 0x000000af00af7308 */ /* 0x000e620000000800 */
[C---:B---3--:R-:W-:Y:S01]  /*9320*/  FADD R5, R171.reuse, R10 ;  /* 0x0000000aab057221 */ /* 0x048fe20000000000 */
[----:B------:R-:W-:-:S06]  /*9330*/  F2FP.F16.F32.PACK_AB R189, R171, R170 ;  /* 0x000000aaabbd723e */ /* 0x000fcc00000000ff */
[----:B------:R-:W3:Y:S01]  /*9340*/  MUFU.EX2 R178, R178 ;  /* 0x000000b200b27308 */ /* 0x000ee20000000800 */
[----:B--2---:R-:W-:-:S07]  /*9350*/  FADD R10, R174, R5 ;  /* 0x00000005ae0a7221 */ /* 0x004fce0000000000 */
[----:B------:R-:W2:Y:S01]  /*9360*/  MUFU.EX2 R179, R179 ;  /* 0x000000b300b37308 */ /* 0x000ea20000000800 */
[C---:B-1----:R-:W-:Y:S01]  /*9370*/  FADD R5, R175.reuse, R10 ;  /* 0x0000000aaf057221 */ /* 0x042fe20000000000 */
[----:B------:R-:W-:-:S06]  /*9380*/  F2FP.F16.F32.PACK_AB R191, R175, R174 ;  /* 0x000000aeafbf723e */ /* 0x000fcc00000000ff */
[----:B------:R-:W1:Y:S01]  /*9390*/  MUFU.EX2 R182, R182 ;  /* 0x000000b600b67308 */ /* 0x000e620000000800 */
[----:B---3--:R-:W-:-:S07]  /*93a0*/  FADD R10, R178, R5 ;  /* 0x00000005b20a7221 */ /* 0x008fce0000000000 */
[----:B------:R-:W3:Y:S01]  /*93b0*/  MUFU.EX2 R183, R183 ;  /* 0x000000b700b77308 */ /* 0x000ee20000000800 */
[C---:B--2---:R-:W-:Y:S01]  /*93c0*/  FADD R5, R179.reuse, R10 ;  /* 0x0000000ab3057221 */ /* 0x044fe20000000000 */
[----:B------:R-:W-:-:S03]  /*93d0*/  F2FP.F16.F32.PACK_AB R185, R179, R178 ;  /* 0x000000b2b3b9723e */ /* 0x000fc600000000ff */
[----:B-1----:R-:W-:-:S04]  /*93e0*/  FADD R10, R182, R5 ;  /* 0x00000005b60a7221 */ /* 0x002fc80000000000 */
[C---:B---3--:R-:W-:Y:S01]  /*93f0*/  FADD R5, R183.reuse, R10 ;  /* 0x0000000ab7057221 */ /* 0x048fe20000000000 */
[----:B------:R-:W-:Y:S01]  /*9400*/  F2FP.F16.F32.PACK_AB R187, R183, R182 ;  /* 0x000000b6b7bb723e */ /* 0x000fe200000000ff */
[----:B------:R-:W-:Y:S01]  /*9410*/  IMAD.MOV.U32 R10, RZ, RZ, R6 ;  /* 0x000000ffff0a7224 */ /* 0x000fe200078e0006 */
[----:B------:R-:W-:Y:S06]  /*9420*/  @P0 BRA `(.L_x_25) ;  /* 0xffffffd400b40947 */ /* 0x000fec000383ffff */
.L_x_20:
[----:B------:R-:W1:Y:S01]  /*9430*/  S2R R10, SR_TID.X ;  /* 0x00000000000a7919 */ /* 0x000e620000002100 */
[----:B------:R-:W-:Y:S01]  /*9440*/  SHF.L.U32 R8, R8, 0x1f, RZ ;  /* 0x0000001f08087819 */ /* 0x000fe200000006ff */
[----:B------:R-:W-:Y:S01]  /*9450*/  UIADD3 UR4, UR60, 0x400, URZ ;  /* 0x000004003c047890 */ /* 0x000fe2000fffe03f */
[-C--:B------:R-:W-:Y:S01]  /*9460*/  FMUL R117, R117, R11.reuse ;  /* 0x0000000b75757220 */ /* 0x080fe20000400000 */
[-C--:B------:R-:W-:Y:S01]  /*9470*/  FMUL R116, R116, R11.reuse ;  /* 0x0000000b74747220 */ /* 0x080fe20000400000 */
[-C--:B------:R-:W-:Y:S01]  /*9480*/  FMUL R113, R113, R11.reuse ;  /* 0x0000000b71717220 */ /* 0x080fe20000400000 */
[----:B------:R-:W-:Y:S01]  /*9490*/  USHF.R.U32.HI UR4, URZ, 0x4, UR4 ;  /* 0x000000043f047899 */ /* 0x000fe20008011604 */
[-C--:B------:R-:W-:Y:S01]  /*94a0*/  FMUL R112, R112, R11.reuse ;  /* 0x0000000b70707220 */ /* 0x080fe20000400000 */
[-C--:B------:R-:W-:Y:S01]  /*94b0*/  FMUL R109, R109, R11.reuse ;  /* 0x0000000b6d6d7220 */ /* 0x080fe20000400000 */
[-C--:B------:R-:W-:Y:S01]  /*94c0*/  FMUL R108, R108, R11.reuse ;  /* 0x0000000b6c6c7220 */ /* 0x080fe20000400000 */
[----:B------:R-:W-:Y:S01]  /*94d0*/  ULOP3.LUT UR4, UR4, 0x3fc0, URZ, 0xc0, !UPT ;  /* 0x00003fc004047892 */ /* 0x000fe2000f8ec03f */
[-C--:B------:R-:W-:Y:S01]  /*94e0*/  FMUL R105, R105, R11.reuse ;  /* 0x0000000b69697220 */ /* 0x080fe20000400000 */
[-C--:B------:R-:W-:Y:S01]  /*94f0*/  FMUL R104, R104, R11.reuse ;  /* 0x0000000b68687220 */ /* 0x080fe20000400000 */
[-C--:B------:R-:W-:Y:S01]  /*9500*/  FMUL R101, R101, R11.reuse ;  /* 0x0000000b65657220 */ /* 0x080fe20000400000 */
[----:B------:R-:W-:Y:S01]  /*9510*/  ULOP3.LUT UR4, UR4, 0x4000000, URZ, 0xfc, !UPT ;  /* 0x0400000004047892 */ /* 0x000fe2000f8efc3f */
        /* <DEDUP_REMOVED lines=17> */
[----:B-1----:R-:W-:Y:S01]  /*9630*/  LOP3.LUT P0, R12, R10, 0x1f, RZ, 0xc0, !PT ;  /* 0x0000001f0a0c7812 */ /* 0x002fe2000780c0ff */
        /* <DEDUP_REMOVED lines=12> */
[----:B------:R-:W-:-:S02]  /*9700*/  @!P0 IMAD.MOV.U32 R13, RZ, RZ, 0x1 ;  /* 0x00000001ff0d8424 */ /* 0x000fc400078e00ff */
[-C--:B------:R-:W-:Y:S01]  /*9710*/  FMUL R41, R41, R11.reuse ;  /* 0x0000000b29297220 */ /* 0x080fe20000400000 */
[-C--:B------:R-:W-:Y:S01]  /*9720*/  FMUL R40, R40, R11.reuse ;  /* 0x0000000b28287220 */ /* 0x080fe20000400000 */
[-C--:B------:R-:W-:Y:S01]  /*9730*/  FMUL R37, R37, R11.reuse ;  /* 0x0000000b25257220 */ /* 0x080fe20000400000 */
[----:B------:R1:W-:Y:S01]  /*9740*/  @!P0 SYNCS.ARRIVE.TRANS64.ART0 RZ, [UR60+0x8], R13 ;  /* 0x0000080dffff89a7 */ /* 0x0003e2000850003c */
[-C--:B------:R-:W-:Y:S01]  /*9750*/  FMUL R36, R36, R11.reuse ;  /* 0x0000000b24247220 */ /* 0x080fe20000400000 */
[-C--:B------:R-:W-:Y:S01]  /*9760*/  FMUL R33, R33, R11.reuse ;  /* 0x0000000b21217220 */ /* 0x080fe20000400000 */
[-C--:B------:R-:W-:Y:S01]  /*9770*/  FMUL R32, R32, R11.reuse ;  /* 0x0000000b20207220 */ /* 0x080fe20000400000 */
[-C--:B------:R-:W-:Y:S01]  /*9780*/  FMUL R29, R29, R11.reuse ;  /* 0x0000000b1d1d7220 */ /* 0x080fe20000400000 */
[-C--:B------:R-:W-:Y:S01]  /*9790*/  FMUL R28, R28, R11.reuse ;  /* 0x0000000b1c1c7220 */ /* 0x080fe20000400000 */
[-C--:B------:R-:W-:Y:S01]  /*97a0*/  FMUL R25, R25, R11.reuse ;  /* 0x0000000b19197220 */ /* 0x080fe20000400000 */
[----:B------:R-:W-:Y:S01]  /*97b0*/  FMUL R24, R24, R11 ;  /* 0x0000000b18187220 */ /* 0x000fe20000400000 */
[----:B------:R-:W2:Y:S01]  /*97c0*/  SYNCS.PHASECHK.TRANS64.TRYWAIT P0, [UR60+0x20], R8 ;  /* 0x00002008ff0075a7 */ /* 0x000ea2000800017c */
        /* <DEDUP_REMOVED lines=48> */
[----:B-12---:R-:W-:Y:S06]  /*9ad0*/  @P0 BRA `(.L_x_26) ;  /* 0x0000000000080947 */ /* 0x006fec0003800000 */
[----:B------:R-:W1:Y:S02]  /*9ae0*/  SYNCS.PHASECHK.TRANS64.TRYWAIT P0, [UR60+0x20], R8 ;  /* 0x00002008ff0075a7 */ /* 0x000e64000800017c */
[----:B-1----:R-:W-:Y:S05]  /*9af0*/  @!P0 BRA `(.L_x_27) ;  /* 0x0000001800ec8947 */ /* 0x002fea0003800000 */
.L_x_26:
[----:B------:R-:W-:Y:S01]  /*9b00*/  WARPGROUP.ARRIVE ;  /* 0x00000000000079c5 */ /* 0x000fe20000000000 */
[----:B------:R-:W-:Y:S01]  /*9b10*/  UMOV UR6, UR4 ;  /* 0x0000000400067c82 */ /* 0x000fe20008000000 */
[----:B------:R-:W-:Y:S01]  /*9b20*/  UMOV UR7, 0x40000040 ;  /* 0x4000004000077882 */ /* 0x000fe20000000000 */
[----:B------:R-:W2:Y:S01]  /*9b30*/  SHFL.BFLY PT, R8, R7, 0x1, 0x1f ;  /* 0x0c201f0007087f89 */ /* 0x000ea200000e0000 */
[----:B------:R-:W-:Y:S01]  /*9b40*/  VIADD R15, R10, 0xffffff80 ;  /* 0xffffff800a0f7836 */ /* 0x000fe20000000000 */
[----:B------:R-:W-:Y:S01]  /*9b50*/  ISETP.NE.AND P4, PT, R12, RZ, PT ;  /* 0x000000ff0c00720c */ /* 0x000fe20003f85270 */
[----:B------:R-:W-:Y:S01]  /*9b60*/  HGMMA.64x192x16.F32 R24, R212, gdesc[UR4].tnspB, R24, UP0 ;  /* 0x42e00004d4187df0 */ /* 0x000fe2000bf00818 */
[----:B------:R-:W-:Y:S01]  /*9b70*/  UIADD3 UR6, UR4, 0x80, URZ ;  /* 0x0000008004067890 */ /* 0x000fe2000fffe03f */
[----:B------:R-:W3:Y:S01]  /*9b80*/  SHFL.BFLY PT, R14, R5, 0x1, 0x1f ;  /* 0x0c201f00050e7f89 */ /* 0x000ee200000e0000 */
[----:B------:R-:W-:Y:S01]  /*9b90*/  UMOV UR7, 0x40000040 ;  /* 0x4000004000077882 */ /* 0x000fe20000000000 */
[----:B------:R-:W-:Y:S01]  /*9ba0*/  ULDC.64 UR14, c[0x0][0x260] ;  /* 0x00009800000e7ab9 */ /* 0x000fe20000000a00 */
[----:B------:R-:W-:-:S02]  /*9bb0*/  IMAD.MOV.U32 R21, RZ, RZ, RZ ;  /* 0x000000ffff157224 */ /* 0x000fc400078e00ff */
[----:B--2---:R-:W-:Y:S01]  /*9bc0*/  FADD R8, R8, R7 ;  /* 0x0000000708087221 */ /* 0x004fe20000000000 */
[----:B------:R-:W-:Y:S02]  /*9bd0*/  VIADD R7, R2, UR10 ;  /* 0x0000000a02077c36 */ /* 0x000fe40008000000 */
[----:B---3--:R-:W-:Y:S01]  /*9be0*/  FADD R16, R14, R5 ;  /* 0x000000050e107221 */ /* 0x008fe20000000000 */
[----:B------:R-:W-:Y:S01]  /*9bf0*/  LOP3.LUT R14, R15, 0xffff, RZ, 0xc0, !PT ;  /* 0x0000ffff0f0e7812 */ /* 0x000fe200078ec0ff */
[----:B-1----:R-:W1:Y:S01]  /*9c00*/  SHFL.BFLY PT, R9, R8, 0x2, 0x1f ;  /* 0x0c401f0008097f89 */ /* 0x002e6200000e0000 */
[----:B------:R-:W-:Y:S02]  /*9c10*/  LOP3.LUT P0, R5, R3, 0xff, RZ, 0xc0, !PT ;  /* 0x000000ff03057812 */ /* 0x000fe4000780c0ff */
[CC--:B------:R-:W-:Y:S01]  /*9c20*/  LEA.HI R11, R14.reuse, R15.reuse, RZ, 0x12 ;  /* 0x0000000f0e0b7211 */ /* 0x0c0fe200078f90ff */
[----:B------:R-:W2:Y:S01]  /*9c30*/  SHFL.BFLY PT, R17, R16, 0x2, 0x1f ;  /* 0x0c401f0010117f89 */ /* 0x000ea200000e0000 */
[----:B------:R-:W-:-:S02]  /*9c40*/  LEA.HI R10, R14, R15, RZ, 0x14 ;  /* 0x0000000f0e0a7211 */ /* 0x000fc400078fa0ff */
[----:B------:R-:W-:Y:S02]  /*9c50*/  LOP3.LUT R11, R11, 0xfffc, RZ, 0xc0, !PT ;  /* 0x0000fffc0b0b7812 */ /* 0x000fe400078ec0ff */
[----:B------:R-:W-:Y:S02]  /*9c60*/  LOP3.LUT R3, R10, 0xfff0, RZ, 0xc0, !PT ;  /* 0x0000fff00a037812 */ /* 0x000fe400078ec0ff */
[----:B------:R-:W-:Y:S01]  /*9c70*/  IADD3 R13, R7, 0x8, RZ ;  /* 0x00000008070d7810 */ /* 0x000fe20007ffe0ff */
[----:B------:R-:W-:Y:S02]  /*9c80*/  IMAD.MOV R11, RZ, RZ, -R11 ;  /* 0x000000ffff0b7224 */ /* 0x000fe400078e0a0b */
[----:B------:R-:W-:-:S03]  /*9c90*/  IMAD.MOV R3, RZ, RZ, -R3 ;  /* 0x000000ffff037224 */ /* 0x000fc600078e0a03 */
[----:B------:R-:W-:Y:S02]  /*9ca0*/  PRMT R12, R11, 0x7710, RZ ;  /* 0x000077100b0c7816 */ /* 0x000fe400000000ff */
[----:B------:R-:W-:-:S03]  /*9cb0*/  LOP3.LUT R11, R10, 0xffff, RZ, 0xc0, !PT ;  /* 0x0000ffff0a0b7812 */ /* 0x000fc600078ec0ff */
[----:B------:R-:W-:Y:S01]  /*9cc0*/  IMAD.IADD R12, R15, 0x1, R12 ;  /* 0x000000010f0c7824 */ /* 0x000fe200078e020c */
[----:B-1----:R-:W-:Y:S02]  /*9cd0*/  FSETP.NE.AND P2, PT, R8, -R9, PT ;  /* 0x800000090800720b */ /* 0x002fe40003f45000 */
[C---:B--2---:R-:W-:Y:S01]  /*9ce0*/  FSETP.NE.AND P3, PT, R16.reuse, -R17, PT ;  /* 0x800000111000720b */ /* 0x044fe20003f65000 */
[----:B------:R-:W-:Y:S01]  /*9cf0*/  FADD R16, R16, R17 ;  /* 0x0000001110107221 */ /* 0x000fe20000000000 */
[----:B------:R-:W-:Y:S01]  /*9d00*/  HGMMA.64x192x16.F32 R24, R208, gdesc[UR4].tnspB, R24 ;  /* 0x42e00004d0187df0 */ /* 0x000fe20008700818 */
[----:B------:R-:W-:Y:S01]  /*9d10*/  UIADD3 UR6, UR4, 0x100, URZ ;  /* 0x0000010004067890 */ /* 0x000fe2000fffe03f */
[----:B------:R-:W-:-:S15]  /*9d20*/  UMOV UR7, 0x40000040 ;  /* 0x4000004000077882 */ /* 0x000fde0000000000 */
[----:B------:R-:W-:-:S03]  /*9d30*/  NOP ;  /* 0x0000000000007918 */ /* 0x000fc60000000000 */
        /* <DEDUP_REMOVED lines=14> */
[----:B------:R-:W-:Y:S01]  /*9e20*/  UMOV UR7, 0x40000040 ;  /* 0x4000004000077882 */ /* 0x000fe20000000000 */
[----:B------:R-:W-:-:S15]  /*9e30*/  UIADD3 UR4, UR4, 0x380, URZ ;  /* 0x0000038004047890 */ /* 0x000fde000fffe03f */
[----:B------:R-:W-:Y:S02]  /*9e40*/  NOP ;  /* 0x0000000000007918 */ /* 0x000fe40000000000 */
[----:B------:R-:W-:Y:S01]  /*9e50*/  HGMMA.64x192x16.F32 R24, R188, gdesc[UR4].tnspB, R24 ;  /* 0x42e00004bc187df0 */ /* 0x000fe20008700818 */
[----:B------:R-:W-:Y:S01]  /*9e60*/  UMOV UR6, UR4 ;  /* 0x0000000400067c82 */ /* 0x000fe20008000000 */
[----:B------:R-:W-:Y:S01]  /*9e70*/  UMOV UR7, 0x40000040 ;  /* 0x4000004000077882 */ /* 0x000fe20000000000 */
[----:B------:R-:W-:Y:S02]  /*9e80*/  ULDC UR4, c[0x0][0x210] ;  /* 0x0000840000047ab9 */ /* 0x000fe40000000800 */
[----:B------:R-:W-:Y:S02]  /*9e90*/  ISETP.GE.OR P0, PT, R7, UR4, P0 ;  /* 0x0000000407007c0c */ /* 0x000fe40008706670 */
[----:B------:R-:W-:Y:S02]  /*9ea0*/  PRMT R7, R3, 0x7710, RZ ;  /* 0x0000771003077816 */ /* 0x000fe400000000ff */
[----:B------:R-:W-:Y:S02]  /*9eb0*/  LEA.HI R3, R14, R15, RZ, 0x15 ;  /* 0x0000000f0e037211 */ /* 0x000fe400078fa8ff */
[----:B------:R-:W-:Y:S01]  /*9ec0*/  IADD3 R7, R15, R7, RZ ;  /* 0x000000070f077210 */ /* 0x000fe20007ffe0ff */
[----:B------:R-:W-:Y:S01]  /*9ed0*/  FADD R15, R8, R9 ;  /* 0x00000009080f7221 */ /* 0x000fe20000000000 */
[----:B------:R-:W-:Y:S01]  /*9ee0*/  ISETP.GE.AND P1, PT, R13, UR4, PT ;  /* 0x000000040d007c0c */ /* 0x000fe2000bf26270 */
[----:B------:R-:W-:Y:S01]  /*9ef0*/  USHF.R.S32.HI UR4, URZ, 0x1f, UR11 ;  /* 0x0000001f3f047899 */ /* 0x000fe2000801140b */
[----:B------:R-:W-:-:S02]  /*9f00*/  PRMT R8, R10, 0x9910, RZ ;  /* 0x000099100a087816 */ /* 0x000fc400000000ff */
[----:B------:R-:W-:Y:S02]  /*9f10*/  ISETP.NE.OR P1, PT, R5, RZ, P1 ;  /* 0x000000ff0500720c */ /* 0x000fe40000f25670 */
[----:B------:R-:W-:Y:S01]  /*9f20*/  PRMT R5, R3, 0x9910, RZ ;  /* 0x0000991003057816 */ /* 0x000fe200000000ff */
[----:B------:R-:W-:Y:S01]  /*9f30*/  IMAD.MOV.U32 R3, RZ, RZ, R8 ;  /* 0x000000ffff037224 */ /* 0x000fe200078e0008 */
[----:B------:R-:W-:Y:S02]  /*9f40*/  LOP3.LUT R13, R12, 0x80, RZ, 0xc0, !PT ;  /* 0x000000800c0d7812 */ /* 0x000fe400078ec0ff */
[----:B------:R-:W-:Y:S02]  /*9f50*/  SHF.R.S32.HI R5, RZ, 0x5, R5 ;  /* 0x00000005ff057819 */ /* 0x000fe40000011405 */
[----:B------:R-:W-:Y:S02]  /*9f60*/  SHF.R.S32.HI R10, RZ, 0x4, R3 ;  /* 0x00000004ff0a7819 */ /* 0x000fe40000011403 */
[----:B------:R1:W2:Y:S01]  /*9f70*/  @P2 MUFU.LG2 R3, R15 ;  /* 0x0000000f00032308 */ /* 0x0002a20000000c00 */
[----:B------:R-:W-:-:S02]  /*9f80*/  LEA.HI R13, R13, R12, RZ, 0x19 ;  /* 0x0000000c0d0d7211 */ /* 0x000fc400078fc8ff */
[----:B------:R-:W-:Y:S02]  /*9f90*/  LEA.HI R11, R11, R10, RZ, 0x11 ;  /* 0x0000000a0b0b7211 */ /* 0x000fe400078f88ff */
[----:B------:R-:W-:Y:S02]  /*9fa0*/  LOP3.LUT R13, R13, 0xfe, RZ, 0xc0, !PT ;  /* 0x000000fe0d0d7812 */ /* 0x000fe400078ec0ff */
[----:B------:R-:W-:Y:S02]  /*9fb0*/  LOP3.LUT R11, R11, 0xfe, RZ, 0xc0, !PT ;  /* 0x000000fe0b0b7812 */ /* 0x000fe400078ec0ff */
[----:B------:R-:W-:Y:S01]  /*9fc0*/  PRMT R5, R5, 0x9910, RZ ;  /* 0x0000991005057816 */ /* 0x000fe200000000ff */
[----:B------:R-:W-:Y:S01]  /*9fd0*/  IMAD.MOV R13, RZ, RZ, -R13 ;  /* 0x000000ffff0d7224 */ /* 0x000fe200078e0a0d */
[----:B------:R-:W-:Y:S02]  /*9fe0*/  IADD3 R11, RZ, -R11, RZ ;  /* 0x8000000bff0b7210 */ /* 0x000fe40007ffe0ff */
[----:B------:R-:W-:-:S02]  /*9ff0*/  PRMT R14, R7, 0x9910, RZ ;  /* 0x00009910070e7816 */ /* 0x000fc400000000ff */
[----:B------:R-:W-:Y:S01]  /*a000*/  PRMT R11, R11, 0x7710, RZ ;  /* 0x000077100b0b7816 */ /* 0x000fe200000000ff */
[----:B------:R-:W3:Y:S01]  /*a010*/  @P3 MUFU.LG2 R7, R16 ;  /* 0x0000001000073308 */ /* 0x000ee20000000c00 */
[----:B-1----:R-:W-:Y:S01]  /*a020*/  FSEL R15, R15, 1, P2 ;  /* 0x3f8000000f0f7808 */ /* 0x002fe20001000000 */
[----:B------:R-:W-:Y:S01]  /*a030*/  IMAD R14, R5, 0x10, R14 ;  /* 0x00000010050e7824 */ /* 0x000fe200078e020e */
[----:B------:R-:W-:Y:S01]  /*a040*/  IADD3 R10, R10, R11, RZ ;  /* 0x0000000b0a0a7210 */ /* 0x000fe20007ffe0ff */
[----:B--2---:R-:W-:Y:S01]  /*a050*/  @P2 FFMA R5, R4, UR8, R3 ;  /* 0x0000000804052c23 */ /* 0x004fe20008000003 */
[----:B------:R-:W-:Y:S01]  /*a060*/  PRMT R11, R13, 0x7710, RZ ;  /* 0x000077100d0b7816 */ /* 0x000fe200000000ff */
[----:B------:R-:W-:Y:S01]  /*a070*/  IMAD.MOV.U32 R4, RZ, RZ, -0x800000 ;  /* 0xff800000ff047424 */ /* 0x000fe200078e00ff */
[----:B------:R-:W-:Y:S01]  /*a080*/  PRMT R3, R10, 0x8880, RZ ;  /* 0x000088800a037816 */ /* 0x000fe200000000ff */
[----:B------:R-:W-:Y:S01]  /*a090*/  @P2 FMUL R4, R5, 0.69314718246459960938 ;  /* 0x3f31721805042820 */ /* 0x000fe20000400000 */
[----:B------:R-:W1:Y:S01]  /*a0a0*/  MUFU.RCP R10, R15 ;  /* 0x0000000f000a7308 */ /* 0x000e620000001000 */
[----:B------:R-:W-:Y:S01]  /*a0b0*/  IMAD.IADD R12, R12, 0x1, R11 ;  /* 0x000000010c0c7824 */ /* 0x000fe200078e020b */
[----:B------:R-:W-:Y:S01]  /*a0c0*/  MOV R11, R3 ;  /* 0x00000003000b7202 */ /* 0x000fe20000000f00 */
[----:B------:R-:W-:Y:S01]  /*a0d0*/  IMAD.MOV.U32 R3, RZ, RZ, -0x800000 ;  /* 0xff800000ff037424 */ /* 0x000fe200078e00ff */
[----:B------:R-:W-:-:S02]  /*a0e0*/  FSEL R13, R16, 1, P3 ;  /* 0x3f800000100d7808 */ /* 0x000fc40001800000 */
[----:B------:R-:W-:Y:S01]  /*a0f0*/  PRMT R12, R12, 0x8880, RZ ;  /* 0x000088800c0c7816 */ /* 0x000fe200000000ff */
[----:B------:R-:W-:Y:S02]  /*a100*/  IMAD R14, R14, 0x8, R11 ;  /* 0x000000080e0e7824 */ /* 0x000fe400078e020b */
[----:B---3--:R-:W-:Y:S01]  /*a110*/  @P3 FFMA R7, R6, UR8, R7 ;  /* 0x0000000806073c23 */ /* 0x008fe20008000007 */
[----:B------:R-:W-:Y:S01]  /*a120*/  @!P4 MOV R6, 0x1 ;  /* 0x000000010006c802 */ /* 0x000fe20000000f00 */
[----:B------:R-:W2:Y:S01]  /*a130*/  MUFU.RCP R13, R13 ;  /* 0x0000000d000d7308 */ /* 0x000ea20000001000 */
[----:B------:R-:W-:Y:S01]  /*a140*/  IMAD.SHL.U32 R5, R14, 0x8, RZ ;  /* 0x000000080e057824 */ /* 0x000fe200078e00ff */
[----:B------:R-:W-:Y:S01]  /*a150*/  MOV R11, R12 ;  /* 0x0000000c000b7202 */ /* 0x000fe20000000f00 */
[----:B------:R-:W-:-:S03]  /*a160*/  @P3 FMUL R3, R7, 0.69314718246459960938 ;  /* 0x3f31721807033820 */ /* 0x000fc60000400000 */
[----:B------:R-:W-:Y:S01]  /*a170*/  IADD3 R5, R5, UR60, R5 ;  /* 0x0000003c05057c10 */ /* 0x000fe2000fffe005 */
[----:B------:R-:W-:-:S03]  /*a180*/  IMAD R2, R11, 0x8, R2 ;  /* 0x000000080b027824 */ /* 0x000fc600078e0202 */
[----:B------:R-:W-:-:S04]  /*a190*/  IADD3 R22, R5, 0xc440, RZ ;  /* 0x0000c44005167810 */ /* 0x000fc80007ffe0ff */
[----:B------:R-:W-:-:S04]  /*a1a0*/  SHF.R.U32.HI R23, RZ, 0x3, R22 ;  /* 0x00000003ff177819 */ /* 0x000fc80000011616 */
[----:B------:R-:W-:Y:S01]  /*a1b0*/  LOP3.LUT R22, R22, 0x70, R23, 0x78, !PT ;  /* 0x0000007016167812 */ /* 0x000fe200078e7817 */
[----:B------:R-:W-:Y:S01]  /*a1c0*/  IMAD.MOV.U32 R23, RZ, RZ, RZ ;  /* 0x000000ffff177224 */ /* 0x000fe200078e00ff */
[----:B------:R-:W-:Y:S01]  /*a1d0*/  HGMMA.64x192x16.F32 R24, R184, gdesc[UR4].tnspB, R24, gsb0 ;  /* 0x42e00004b8187df0 */ /* 0x000fe20008000818 */
[----:B------:R-:W-:Y:S02]  /*a1e0*/  UIMAD UR6, UR4, UR14, URZ ;  /* 0x0000000e040672a4 */ /* 0x000fe4000f8e023f */
[----:B------:R-:W-:Y:S02]  /*a1f0*/  UIMAD.WIDE.U32 UR4, UR11, UR14, URZ ;  /* 0x0000000e0b0472a5 */ /* 0x000fe4000f8e003f */
[----:B------:R-:W-:-:S04]  /*a200*/  UIMAD UR6, UR11, UR15, UR6 ;  /* 0x0000000f0b0672a4 */ /* 0x000fc8000f8e0206 */
[----:B------:R-:W-:Y:S01]  /*a210*/  MOV R8, UR4 ;  /* 0x0000000400087c02 */ /* 0x000fe20008000f00 */
[----:B------:R-:W-:Y:S02]  /*a220*/  UIADD3 UR4, UR5, UR6, URZ ;  /* 0x0000000605047290 */ /* 0x000fe4000fffe03f */
[----:B------:R-:W-:-:S04]  /*a230*/  IMAD.U32 R9, RZ, RZ, UR5 ;  /* 0x00000005ff097e24 */ /* 0x000fc8000f8e00ff */
[----:B------:R-:W-:Y:S01]  /*a240*/  IMAD.U32 R9, RZ, RZ, UR4 ;  /* 0x00000004ff097e24 */ /* 0x000fe2000f8e00ff */
[----:B------:R-:W-:Y:S01]  /*a250*/  USHF.R.S32.HI UR4, URZ, 0x1f, UR12 ;  /* 0x0000001f3f047899 */ /* 0x000fe2000801140c */
[----:B------:R-:W-:Y:S02]  /*a260*/  WARPGROUP.DEPBAR.LE gsb0, 0x0 ;  /* 0x00008000000079c5 */ /* 0x000fe40000010000 */
[-C--:B-1----:R-:W-:Y:S01]  /*a270*/  FMUL R18, R28, R10.reuse ;  /* 0x0000000a1c127220 */ /* 0x082fe20000400000 */
        /* <DEDUP_REMOVED lines=47> */
[----:B------:R-:W-:Y:S01]  /*a570*/  VIADD R10, R5, 0xc420 ;  /* 0x0000c420050a7836 */ /* 0x000fe20000000000 */
[----:B------:R1:W-:Y:S01]  /*a580*/  @!P4 SYNCS.ARRIVE.TRANS64.ART0 RZ, [UR60+0x28], R6 ;  /* 0x00002806ffffc9a7 */ /* 0x0003e2000850003c */
[-C--:B--2---:R-:W-:Y:S01]  /*a590*/  FMUL R17, R26, R13.reuse ;  /* 0x0000000d1a117220 */ /* 0x084fe20000400000 */
[-C--:B------:R-:W-:Y:S01]  /*a5a0*/  FMUL R15, R38, R13.reuse ;  /* 0x0000000d260f7220 */ /* 0x080fe20000400000 */
[-C--:B------:R-:W-:Y:S01]  /*a5b0*/  FMUL R26, R39, R13.reuse ;  /* 0x0000000d271a7220 */ /* 0x080fe20000400000 */
[----:B------:R-:W-:Y:S01]  /*a5c0*/  SHF.R.U32.HI R11, RZ, 0x3, R10 ;  /* 0x00000003ff0b7819 */ /* 0x000fe2000001160a */
[-C--:B------:R-:W-:Y:S01]  /*a5d0*/  FMUL R34, R34, R13.reuse ;  /* 0x0000000d22227220 */ /* 0x080fe20000400000 */
[-C--:B------:R-:W-:Y:S01]  /*a5e0*/  FMUL R35, R35, R13.reuse ;  /* 0x0000000d23237220 */ /* 0x080fe20000400000 */
[-C--:B------:R-:W-:Y:S01]  /*a5f0*/  FMUL R24, R27, R13.reuse ;  /* 0x0000000d1b187220 */ /* 0x080fe20000400000 */
[----:B-1----:R-:W-:Y:S01]  /*a600*/  VIADD R6, R5, 0xc400 ;  /* 0x0000c40005067836 */ /* 0x002fe20000000000 */
[----:B------:R-:W-:Y:S01]  /*a610*/  LOP3.LUT R10, R10, 0x70, R11, 0x78, !PT ;  /* 0x000000700a0a7812 */ /* 0x000fe200078e780b */
[-C--:B------:R-:W-:Y:S01]  /*a620*/  FMUL R19, R30, R13.reuse ;  /* 0x0000000d1e137220 */ /* 0x080fe20000400000 */
[-C--:B------:R-:W-:Y:S01]  /*a630*/  FMUL R28, R31, R13.reuse ;  /* 0x0000000d1f1c7220 */ /* 0x080fe20000400000 */
[-C--:B------:R-:W-:Y:S01]  /*a640*/  FMUL R46, R46, R13.reuse ;  /* 0x0000000d2e2e7220 */ /* 0x080fe20000400000 */
[----:B------:R-:W-:Y:S01]  /*a650*/  SHF.R.U32.HI R7, RZ, 0x3, R6 ;  /* 0x00000003ff077819 */ /* 0x000fe20000011606 */
        /* <DEDUP_REMOVED lines=39> */
[----:B------:R-:W-:Y:S01]  /*a8d0*/  LOP3.LUT R6, R6, 0x70, R7, 0x78, !PT ;  /* 0x0000007006067812 */ /* 0x000fe200078e7807 */
[----:B------:R-:W-:Y:S01]  /*a8e0*/  VIADD R5, R5, 0xc460 ;  /* 0x0000c46005057836 */ /* 0x000fe20000000000 */
[----:B------:R-:W-:Y:S01]  /*a8f0*/  F2FP.F16.F32.PACK_AB R13, R35, R34 ;  /* 0x00000022230d723e */ /* 0x000fe200000000ff */
[----:B------:R-:W-:Y:S01]  /*a900*/  IMAD.MOV.U32 R7, RZ, RZ, RZ ;  /* 0x000000ffff077224 */ /* 0x000fe200078e00ff */
[----:B------:R-:W-:Y:S01]  /*a910*/  F2FP.F16.F32.PACK_AB R15, R26, R15 ;  /* 0x0000000f1a0f723e */ /* 0x000fe200000000ff */
[----:B------:R-:W1:Y:S01]  /*a920*/  LDC.64 R34, c[0x0][0x268] ;  /* 0x00009a00ff227b82 */ /* 0x000e620000000a00 */
[----:B------:R-:W-:-:S02]  /*a930*/  IADD3 R26, P3, R10, 0x4000, RZ ;  /* 0x000040000a1a7810 */ /* 0x000fc40007f7e0ff */
[----:B------:R-:W-:Y:S02]  /*a940*/  F2FP.F16.F32.PACK_AB R17, R24, R17 ;  /* 0x000000111811723e */ /* 0x000fe400000000ff */
[----:B------:R-:W-:Y:S01]  /*a950*/  IADD3 R24, P2, R6, 0x4000, RZ ;  /* 0x0000400006187810 */ /* 0x000fe20007f5e0ff */
[----:B------:R-:W-:Y:S01]  /*a960*/  IMAD.X R27, RZ, RZ, RZ, P3 ;  /* 0x000000ffff1b7224 */ /* 0x000fe200018e06ff */
[----:B------:R-:W-:Y:S02]  /*a970*/  SHF.R.U32.HI R20, RZ, 0x3, R5 ;  /* 0x00000003ff147819 */ /* 0x000fe40000011605 */
[----:B------:R-:W-:Y:S02]  /*a980*/  F2FP.F16.F32.PACK_AB R16, R25, R16 ;  /* 0x000000101910723e */ /* 0x000fe400000000ff */
[----:B------:R-:W-:Y:S02]  /*a990*/  IADD3.X R25, RZ, RZ, RZ, P2, !PT ;  /* 0x000000ffff197210 */ /* 0x000fe400017fe4ff */
[----:B------:R-:W-:-:S02]  /*a9a0*/  LOP3.LUT R20, R5, 0x70, R20, 0x78, !PT ;  /* 0x0000007005147812 */ /* 0x000fc400078e7814 */
[----:B------:R-:W-:Y:S02]  /*a9b0*/  F2FP.F16.F32.PACK_AB R18, R29, R18 ;  /* 0x000000121d12723e */ /* 0x000fe400000000ff */
[----:B------:R-:W-:Y:S02]  /*a9c0*/  F2FP.F16.F32.PACK_AB R19, R28, R19 ;  /* 0x000000131c13723e */ /* 0x000fe400000000ff */
[----:B------:R-:W-:Y:S02]  /*a9d0*/  MOV R29, R26 ;  /* 0x0000001a001d7202 */ /* 0x000fe40000000f00 */
[----:B------:R-:W-:Y:S01]  /*a9e0*/  MOV R5, R6 ;  /* 0x0000000600057202 */ /* 0x000fe20000000f00 */
[----:B------:R-:W-:Y:S01]  /*a9f0*/  BAR.SYNC.DEFER_BLOCKING 0x1, 0x100 ;  /* 0x0044000000007b1d */ /* 0x000fe20000010000 */
[----:B------:R-:W-:Y:S02]  /*aa00*/  MOV R28, R24 ;  /* 0x00000018001c7202 */ /* 0x000fe40000000f00 */
[----:B------:R-:W-:-:S02]  /*aa10*/  IADD3 R26, P4, R6, 0x8000, RZ ;  /* 0x00008000061a7810 */ /* 0x000fc40007f9e0ff */
[----:B------:R-:W-:Y:S02]  /*aa20*/  IADD3 R24, P2, R22, 0x4000, RZ ;  /* 0x0000400016187810 */ /* 0x000fe40007f5e0ff */
[C---:B------:R-:W-:Y:S01]  /*aa30*/  IADD3 R6, P3, R20.reuse, 0x4000, RZ ;  /* 0x0000400014067810 */ /* 0x040fe20007f7e0ff */
[----:B------:R-:W-:Y:S01]  /*aa40*/  IMAD.X R27, RZ, RZ, RZ, P4 ;  /* 0x000000ffff1b7224 */ /* 0x000fe200020e06ff */
[----:B------:R-:W-:Y:S01]  /*aa50*/  MOV R32, R20 ;  /* 0x0000001400207202 */ /* 0x000fe20000000f00 */
[----:B------:R-:W-:Y:S01]  /*aa60*/  IMAD.X R25, RZ, RZ, RZ, P2 ;  /* 0x000000ffff197224 */ /* 0x000fe200010e06ff */
[----:B------:R-:W-:Y:S02]  /*aa70*/  IADD3.X R7, RZ, RZ, RZ, P3, !PT ;  /* 0x000000ffff077210 */ /* 0x000fe40001ffe4ff */
[----:B------:R-:W-:Y:S02]  /*aa80*/  IADD3 R20, P3, R20, 0x8000, RZ ;  /* 0x0000800014147810 */ /* 0x000fe40007f7e0ff */
[----:B------:R-:W-:-:S02]  /*aa90*/  MOV R11, RZ ;  /* 0x000000ff000b7202 */ /* 0x000fc40000000f00 */
[----:B------:R-:W-:Y:S01]  /*aaa0*/  MOV R24, R24 ;  /* 0x0000001800187202 */ /* 0x000fe20000000f00 */
[----:B------:R-:W-:Y:S01]  /*aab0*/  IMAD.X R21, RZ, RZ, RZ, P3 ;  /* 0x000000ffff157224 */ /* 0x000fe200018e06ff */
[----:B------:R-:W-:Y:S02]  /*aac0*/  MOV R30, R10 ;  /* 0x0000000a001e7202 */ /* 0x000fe40000000f00 */
[----:B------:R-:W-:Y:S02]  /*aad0*/  IADD3 R10, P2, R10, 0x8000, RZ ;  /* 0x000080000a0a7810 */ /* 0x000fe40007f5e0ff */
[----:B------:R-:W-:Y:S01]  /*aae0*/  MOV R25, R6 ;  /* 0x0000000600197202 */ /* 0x000fe20000000f00 */
[C---:B-1----:R-:W-:Y:S01]  /*aaf0*/  IMAD R6, R34.reuse, UR4, RZ ;  /* 0x0000000422067c24 */ /* 0x042fe2000f8e02ff */
[----:B------:R-:W-:Y:S01]  /*ab00*/  F2FP.F16.F32.PACK_AB R12, R33, R12 ;  /* 0x0000000c210c723e */ /* 0x000fe200000000ff */
[----:B------:R1:W-:Y:S01]  /*ab10*/  STSM.16.M88.4 [R5], R16 ;  /* 0x0000001005007844 */ /* 0x0003e20000000200 */
[----:B------:R-:W-:Y:S01]  /*ab20*/  MOV R33, R20 ;  /* 0x0000001400217202 */ /* 0x000fe20000000f00 */
[----:B------:R-:W-:Y:S01]  /*ab30*/  IMAD.X R11, RZ, RZ, RZ, P2 ;  /* 0x000000ffff0b7224 */ /* 0x000fe200010e06ff */
[----:B------:R-:W-:Y:S01]  /*ab40*/  MOV R31, R22 ;  /* 0x00000016001f7202 */ /* 0x000fe20000000f00 */
[----:B------:R-:W-:Y:S01]  /*ab50*/  IMAD R20, R35, UR12, R6 ;  /* 0x0000000c23147c24 */ /* 0x000fe2000f8e0206 */
[----:B------:R-:W-:Y:S01]  /*ab60*/  F2FP.F16.F32.PACK_AB R14, R37, R14 ;  /* 0x0000000e250e723e */ /* 0x000fe200000000ff */
[----:B------:R-:W-:Y:S01]  /*ab70*/  IMAD.WIDE.U32 R6, R34, UR12, R8 ;  /* 0x0000000c22067c25 */ /* 0x000fe2000f8e0008 */
[----:B------:R-:W-:Y:S01]  /*ab80*/  IADD3 R22, P2, R22, 0x8000, RZ ;  /* 0x0000800016167810 */ /* 0x000fe20007f5e0ff */
[----:B------:R-:W-:Y:S01]  /*ab90*/  ULDC.64 UR4, c[0x0][0x240] ;  /* 0x0000900000047ab9 */ /* 0x000fe20000000a00 */
[----:B------:R-:W-:Y:S01]  /*aba0*/  MOV R26, R26 ;  /* 0x0000001a001a7202 */ /* 0x000fe20000000f00 */
[----:B------:R2:W-:Y:S01]  /*abb0*/  STSM.16.M88.4 [R30], R12 ;  /* 0x0000000c1e007844 */ /* 0x0005e20000000200 */
[----:B------:R-:W-:-:S02]  /*abc0*/  IADD3.X R23, RZ, RZ, RZ, P2, !PT ;  /* 0x000000ffff177210 */ /* 0x000fc400017fe4ff */
[----:B------:R-:W-:Y:S02]  /*abd0*/  MOV R27, R10 ;  /* 0x0000000a001b7202 */ /* 0x000fe40000000f00 */
[----:B------:R-:W-:Y:S01]  /*abe0*/  F2FP.F16.F32.PACK_AB R8, R65, R64 ;  /* 0x000000404108723e */ /* 0x000fe200000000ff */
[----:B-1----:R-:W-:Y:S01]  /*abf0*/  VIADD R5, R2, UR10 ;  /* 0x0000000a02057c36 */ /* 0x002fe20008000000 */
[----:B------:R-:W-:Y:S02]  /*ac00*/  F2FP.F16.F32.PACK_AB R16, R57, R56 ;  /* 0x000000383910723e */ /* 0x000fe400000000ff */
[----:B------:R-:W-:Y:S02]  /*ac10*/  F2FP.F16.F32.PACK_AB R17, R59, R58 ;  /* 0x0000003a3b11723e */ /* 0x000fe400000000ff */
[----:B------:R-:W-:Y:S02]  /*ac20*/  SHF.R.S32.HI R21, RZ, 0x1f, R5 ;  /* 0x0000001fff157819 */ /* 0x000fe40000011405 */
[----:B------:R-:W-:-:S02]  /*ac30*/  IADD3 R5, P2, R5, R6, RZ ;  /* 0x0000000605057210 */ /* 0x000fc40007f5e0ff */
[----:B------:R-:W-:Y:S02]  /*ac40*/  F2FP.F16.F32.PACK_AB R18, R61, R60 ;  /* 0x0000003c3d12723e */ /* 0x000fe400000000ff */
[----:B--2---:R-:W-:Y:S02]  /*ac50*/  F2FP.F16.F32.PACK_AB R12, R41, R40 ;  /* 0x00000028290c723e */ /* 0x004fe400000000ff */
[----:B------:R-:W-:Y:S02]  /*ac60*/  F2FP.F16.F32.PACK_AB R13, R43, R42 ;  /* 0x0000002a2b0d723e */ /* 0x000fe400000000ff */
[----:B------:R-:W-:Y:S02]  /*ac70*/  F2FP.F16.F32.PACK_AB R14, R45, R44 ;  /* 0x0000002c2d0e723e */ /* 0x000fe400000000ff */
[----:B------:R-:W-:Y:S02]  /*ac80*/  F2FP.F16.F32.PACK_AB R15, R47, R46 ;  /* 0x0000002e2f0f723e */ /* 0x000fe400000000ff */
[----:B------:R-:W-:-:S02]  /*ac90*/  IADD3.X R6, R21, R7, R20, P2, !PT ;  /* 0x0000000715067210 */ /* 0x000fc400017fe414 */
[----:B------:R-:W-:Y:S01]  /*aca0*/  LEA R2, P2, R5, UR4, 0x2 ;  /* 0x0000000405027c11 */ /* 0x000fe2000f8410ff */
[----:B------:R1:W-:Y:S01]  /*acb0*/  STSM.16.M88.4 [R31], R12 ;  /* 0x0000000c1f007844 */ /* 0x0003e20000000200 */
[----:B------:R-:W-:Y:S02]  /*acc0*/  F2FP.F16.F32.PACK_AB R19, R63, R62 ;  /* 0x0000003e3f13723e */ /* 0x000fe400000000ff */
[----:B------:R-:W-:Y:S02]  /*acd0*/  F2FP.F16.F32.PACK_AB R9, R67, R66 ;  /* 0x000000424309723e */ /* 0x000fe400000000ff */
[----:B------:R-:W-:Y:S02]  /*ace0*/  F2FP.F16.F32.PACK_AB R10, R69, R68 ;  /* 0x00000044450a723e */ /* 0x000fe400000000ff */
[----:B------:R-:W-:Y:S02]  /*acf0*/  F2FP.F16.F32.PACK_AB R11, R71, R70 ;  /* 0x00000046470b723e */ /* 0x000fe400000000ff */
[----:B------:R-:W-:Y:S01]  /*ad00*/  LEA.HI.X R5, R5, UR5, R6, 0x2, P2 ;  /* 0x0000000505057c11 */ /* 0x000fe200090f1406 */
[----:B------:R-:W-:Y:S01]  /*ad10*/  ULDC.64 UR4, c[0x0][0x208] ;  /* 0x0000820000047ab9 */ /* 0x000fe20000000a00 */
[----:B------:R-:W-:Y:S01]  /*ad20*/  SHFL.IDX PT, R6, R2, RZ, 0x1c1f ;  /* 0x001c1fff02067589 */ /* 0x000fe200000e0000 */
[----:B------:R-:W-:-:S02]  /*ad30*/  F2FP.F16.F32.PACK_AB R72, R73, R72 ;  /* 0x000000484948723e */ /* 0x000fc400000000ff */
[----:B------:R-:W-:Y:S01]  /*ad40*/  F2FP.F16.F32.PACK_AB R80, R81, R80 ;  /* 0x000000505150723e */ /* 0x000fe200000000ff */
[----:B------:R-:W2:Y:S01]  /*ad50*/  SHFL.IDX PT, R7, R5, RZ, 0x1c1f ;  /* 0x001c1fff05077589 */ /* 0x000ea200000e0000 */
[----:B-1----:R-:W-:Y:S02]  /*ad60*/  F2FP.F16.F32.PACK_AB R12, R49, R48 ;  /* 0x00000030310c723e */ /* 0x002fe400000000ff */
[----:B------:R-:W-:Y:S02]  /*ad70*/  F2FP.F16.F32.PACK_AB R13, R51, R50 ;  /* 0x00000032330d723e */ /* 0x000fe400000000ff */
[----:B------:R-:W-:Y:S02]  /*ad80*/  F2FP.F16.F32.PACK_AB R14, R53, R52 ;  /* 0x00000034350e723e */ /* 0x000fe400000000ff */
[----:B------:R-:W-:Y:S02]  /*ad90*/  F2FP.F16.F32.PACK_AB R15, R55, R54 ;  /* 0x00000036370f723e */ /* 0x000fe400000000ff */
[----:B------:R-:W-:-:S02]  /*ada0*/  F2FP.F16.F32.PACK_AB R73, R75, R74 ;  /* 0x0000004a4b49723e */ /* 0x000fc400000000ff */
[----:B------:R-:W-:Y:S01]  /*adb0*/  F2FP.F16.F32.PACK_AB R88, R89, R88 ;  /* 0x000000585958723e */ /* 0x000fe200000000ff */
[----:B------:R-:W-:Y:S01]  /*adc0*/  STSM.16.M88.4 [R32], R12 ;  /* 0x0000000c20007844 */ /* 0x000fe20000000200 */
[----:B------:R-:W-:Y:S02]  /*add0*/  F2FP.F16.F32.PACK_AB R81, R83, R82 ;  /* 0x000000525351723e */ /* 0x000fe400000000ff */
[----:B------:R-:W-:Y:S01]  /*ade0*/  F2FP.F16.F32.PACK_AB R74, R77, R76 ;  /* 0x0000004c4d4a723e */ /* 0x000fe200000000ff */
[----:B------:R-:W-:Y:S01]  /*adf0*/  STSM.16.M88.4 [R28], R16 ;  /* 0x000000101c007844 */ /* 0x000fe20000000200 */
[----:B------:R-:W-:Y:S02]  /*ae00*/  F2FP.F16.F32.PACK_AB R75, R79, R78 ;  /* 0x0000004e4f4b723e */ /* 0x000fe400000000ff */
[----:B------:R-:W-:Y:S01]  /*ae10*/  F2FP.F16.F32.PACK_AB R96, R97, R96 ;  /* 0x000000606160723e */ /* 0x000fe200000000ff */
[----:B------:R-:W-:Y:S01]  /*ae20*/  STSM.16.M88.4 [R29], R8 ;  /* 0x000000081d007844 */ /* 0x000fe20000000200 */
[----:B------:R-:W-:-:S02]  /*ae30*/  F2FP.F16.F32.PACK_AB R89, R91, R90 ;  /* 0x0000005a5b59723e */ /* 0x000fc400000000ff */
[----:B------:R-:W-:Y:S01]  /*ae40*/  F2FP.F16.F32.PACK_AB R82, R85, R84 ;  /* 0x000000545552723e */ /* 0x000fe200000000ff */
[----:B------:R-:W-:Y:S01]  /*ae50*/  SHFL.IDX PT, R8, R2, 0x1, 0x1c1f ;  /* 0x003c1f0002087f89 */ /* 0x000fe200000e0000 */
[----:B------:R-:W-:Y:S02]  /*ae60*/  F2FP.F16.F32.PACK_AB R83, R87, R86 ;  /* 0x000000565753723e */ /* 0x000fe400000000ff */
[----:B------:R-:W-:Y:S01]  /*ae70*/  F2FP.F16.F32.PACK_AB R97, R99, R98 ;  /* 0x000000626361723e */ /* 0x000fe200000000ff */
[----:B------:R-:W1:Y:S01]  /*ae80*/  SHFL.IDX PT, R9, R5, 0x1, 0x1c1f ;  /* 0x003c1f0005097f89 */ /* 0x000e6200000e0000 */
[----:B------:R-:W-:Y:S02]  /*ae90*/  F2FP.F16.F32.PACK_AB R90, R93, R92 ;  /* 0x0000005c5d5a723e */ /* 0x000fe400000000ff */
[----:B------:R-:W-:Y:S01]  /*aea0*/  F2FP.F16.F32.PACK_AB R91, R95, R94 ;  /* 0x0000005e5f5b723e */ /* 0x000fe200000000ff */
[----:B------:R3:W-:Y:S01]  /*aeb0*/  STSM.16.M88.4 [R24], R72 ;  /* 0x0000004818007844 */ /* 0x0007e20000000200 */
[----:B------:R-:W-:-:S02]  /*aec0*/  MOV R30, R22 ;  /* 0x00000016001e7202 */ /* 0x000fc40000000f00 */
[----:B------:R-:W-:Y:S01]  /*aed0*/  F2FP.F16.F32.PACK_AB R98, R101, R100 ;  /* 0x000000646562723e */ /* 0x000fe200000000ff */
[----:B------:R3:W-:Y:S01]  /*aee0*/  STSM.16.M88.4 [R25], R80 ;  /* 0x0000005019007844 */ /* 0x0007e20000000200 */
[----:B------:R-:W-:Y:S02]  /*aef0*/  F2FP.F16.F32.PACK_AB R99, R103, R102 ;  /* 0x000000666763723e */ /* 0x000fe400000000ff */
[----:B------:R-:W-:Y:S01]  /*af00*/  F2FP.F16.F32.PACK_AB R112, R113, R112 ;  /* 0x000000707170723e */ /* 0x000fe200000000ff */
[----:B------:R3:W-:Y:S01]  /*af10*/  STSM.16.M88.4 [R26], R88 ;  /* 0x000000581a007844 */ /* 0x0007e20000000200 */
[----:B------:R-:W-:Y:S02]  /*af20*/  F2FP.F16.F32.PACK_AB R20, R105, R104 ;  /* 0x000000686914723e */ /* 0x000fe400000000ff */
[----:B------:R-:W-:Y:S01]  /*af30*/  F2FP.F16.F32.PACK_AB R21, R107, R106 ;  /* 0x0000006a6b15723e */ /* 0x000fe200000000ff */
[----:B------:R3:W-:Y:S01]  /*af40*/  STSM.16.M88.4 [R27], R96 ;  /* 0x000000601b007844 */ /* 0x0007e20000000200 */
[----:B------:R-:W-:-:S02]  /*af50*/  F2FP.F16.F32.PACK_AB R22, R109, R108 ;  /* 0x0000006c6d16723e */ /* 0x000fc400000000ff */
[----:B------:R-:W-:Y:S01]  /*af60*/  F2FP.F16.F32.PACK_AB R23, R111, R110 ;  /* 0x0000006e6f17723e */ /* 0x000fe200000000ff */
[----:B--2---:R3:W-:Y:S01]  /*af70*/  @!P0 STG.E desc[UR4][R6.64], R4 ;  /* 0x0000000406008986 */ /* 0x0047e2000c101904 */
[----:B------:R-:W-:Y:S02]  /*af80*/  F2FP.F16.F32.PACK_AB R113, R115, R114 ;  /* 0x000000727371723e */ /* 0x000fe400000000ff */
[----:B------:R-:W-:Y:S01]  /*af90*/  F2FP.F16.F32.PACK_AB R114, R117, R116 ;  /* 0x000000747572723e */ /* 0x000fe200000000ff */
[----:B------:R3:W-:Y:S01]  /*afa0*/  STSM.16.M88.4 [R30], R20 ;  /* 0x000000141e007844 */ /* 0x0007e20000000200 */
[----:B------:R-:W-:-:S03]  /*afb0*/  F2FP.F16.F32.PACK_AB R115, R119, R118 ;  /* 0x000000767773723e */ /* 0x000fc600000000ff */
[----:B-1----:R3:W-:Y:S04]  /*afc0*/  @!P1 STG.E desc[UR4][R8.64], R3 ;  /* 0x0000000308009986 */ /* 0x0027e8000c101904 */
[----:B------:R3:W-:Y:S01]  /*afd0*/  STSM.16.M88.4 [R33], R112 ;  /* 0x0000007021007844 */ /* 0x0007e20000000200 */
[----:B------:R1:W-:Y:S06]  /*afe0*/  MEMBAR.ALL.CTA ;  /* 0x0000000000007992 */ /* 0x0003ec0000008000 */
[----:B-1----:R-:W1:Y:S02]  /*aff0*/  FENCE.VIEW.ASYNC.S ;  /* 0x00000000000073c6 */ /* 0x002e640000000000 */
[----:B-1----:R-:W-:Y:S06]  /*b000*/  BAR.ARV 0x1, 0x120 ;  /* 0x0044800000007b1d */ /* 0x002fec0000002000 */
[----:B------:R-:W-:-:S13]  /*b010*/  ISETP.NE.AND P0, PT, R0, 0x4, PT ;  /* 0x000000040000780c */ /* 0x000fda0003f05270 */
[----:B---3--:R-:W-:Y:S05]  /*b020*/  @P0 EXIT ;  /* 0x000000000000094d */ /* 0x008fea0003800000 */
[----:B------:R-:W-:Y:S01]  /*b030*/  BAR.SYNC.DEFER_BLOCKING 0x1, 0x120 ;  /* 0x0044800000007b1d */ /* 0x000fe20000010000 */
[----:B------:R-:W-:Y:S02]  /*b040*/  UIADD3 UR8, UR60, 0xc400, URZ ;  /* 0x0000c4003c087890 */ /* 0x000fe4000fffe03f */
[----:B------:R-:W-:Y:S02]  /*b050*/  UIADD3 UR5, UR60, 0x10400, URZ ;  /* 0x000104003c057890 */ /* 0x000fe4000fffe03f */
[----:B------:R-:W-:Y:S01]  /*b060*/  UIADD3 UR60, UR60, 0x14400, URZ ;  /* 0x000144003c3c7890 */ /* 0x000fe2000fffe03f */
[----:B------:R-:W-:Y:S01]  /*b070*/  ULDC.64 UR6, c[0x0][0x198] ;  /* 0x0000660000067ab9 */ /* 0x000fe20000000a00 */
[----:B------:R-:W-:Y:S01]  /*b080*/  UMOV UR9, URZ ;  /* 0x0000003f00097c82 */ /* 0x000fe20008000000 */
[----:B------:R-:W-:Y:S01]  /*b090*/  UIADD3 UR6, UP0, UR6, 0x1f0, URZ ;  /* 0x000001f006067890 */ /* 0x000fe2000ff1e03f */
[----:B------:R-:W-:-:S03]  /*b0a0*/  UMOV UR4, 0x40 ;  /* 0x0000004000047882 */ /* 0x000fc60000000000 */
[----:B------:R-:W-:-:S09]  /*b0b0*/  UIADD3.X UR7, URZ, UR7, URZ, UP0, !UPT ;  /* 0x000000073f077290 */ /* 0x000fd200087fe43f */
[----:B------:R1:W-:Y:S02]  /*b0c0*/  UTMASTG.4D [UR8], [UR6], desc[URZ] ;  /* 0x00003f08060073b5 */ /* 0x0003e40008019000 */
[----:B-1----:R-:W-:Y:S01]  /*b0d0*/  UMOV UR8, UR5 ;  /* 0x0000000500087c82 */ /* 0x002fe20008000000 */
[----:B------:R-:W-:Y:S01]  /*b0e0*/  UMOV UR9, UR4 ;  /* 0x0000000400097c82 */ /* 0x000fe20008000000 */
[----:B------:R-:W-:Y:S01]  /*b0f0*/  UMOV UR4, 0x80 ;  /* 0x0000008000047882 */ /* 0x000fe20000000000 */
[----:B------:R1:W-:Y:S02]  /*b100*/  UTMASTG.4D [UR8], [UR6], desc[URZ] ;  /* 0x00003f08060073b5 */ /* 0x0003e40008019000 */
[----:B-1----:R-:W-:Y:S01]  /*b110*/  UMOV UR8, UR60 ;  /* 0x0000003c00087c82 */ /* 0x002fe20008000000 */
[----:B------:R-:W-:Y:S02]  /*b120*/  UMOV UR9, UR4 ;  /* 0x0000000400097c82 */ /* 0x000fe40008000000 */
[----:B------:R1:W-:Y:S01]  /*b130*/  UTMASTG.4D [UR8], [UR6], desc[URZ] ;  /* 0x00003f08060073b5 */ /* 0x0003e20008019000 */
[----:B------:R0:W-:Y:S01]  /*b140*/  UTMACMDFLUSH ;  /* 0x00000000000079b7 */ /* 0x0001e20000000000 */
[----:B------:R-:W-:-:S04]  /*b150*/  DEPBAR.LE SB0, 0x0 ;  /* 0x000080000000791a */ /* 0x000fc80000000000 */
[----:B-1----:R-:W-:Y:S05]  /*b160*/  EXIT ;  /* 0x000000000000794d */ /* 0x002fea0003800000 */
.L_x_3:
[----:B-1----:R-:W-:Y:S01]  /*b170*/  MOV R5, UR41 ;  /* 0x0000002900057c02 */ /* 0x002fe20008000f00 */
[----:B------:R-:W-:Y:S02]  /*b180*/  IMAD.MOV.U32 R2, RZ, RZ, -0x80000000 ;  /* 0x80000000ff027424 */ /* 0x000fe400078e00ff */
[----:B------:R-:W-:-:S04]  /*b190*/  IMAD.MOV.U32 R3, RZ, RZ, -0x80000000 ;  /* 0x80000000ff037424 */ /* 0x000fc800078e00ff */
[----:B------:R1:W2:Y:S03]  /*b1a0*/  SYNCS.PHASECHK.TRANS64.TRYWAIT P0, [R5+URZ+0x18], R3 ;  /* 0x00001803050075a7 */ /* 0x0002a6000800017f */
[----:B--2---:R-:W-:Y:S05]  /*b1b0*/  @!P0 NANOSLEEP.SYNCS 0x989680 ;  /* 0x009896800000895d */ /* 0x004fea0003900000 */
[----:B------:R-:W2:Y:S02]  /*b1c0*/  @!P0 SYNCS.PHASECHK.TRANS64 P0, [R5+URZ+0x18], R3 ;  /* 0x00001803050085a7 */ /* 0x000ea4000800007f */
[----:B--2---:R-:W-:Y:S05]  /*b1d0*/  @!P0 BRA `(.L_x_3) ;  /* 0xfffffffc00e48947 */ /* 0x004fea000383ffff */
[----:B------:R-:W-:Y:S05]  /*b1e0*/  BRA `(.L_x_28) ;  /* 0xffffff5400cc7947 */ /* 0x000fea000383ffff */
.L_x_4:
        /* <DEDUP_REMOVED lines=8> */
.L_x_6:
[----:B------:R-:W-:-:S05]  /*b270*/  SHF.L.U32 R2, R0, 0x1f, RZ ;  /* 0x0000001f00027819 */ /* 0x000fca00000006ff */
[----:B------:R-:W-:-:S07]  /*b280*/  IMAD.MOV.U32 R3, RZ, RZ, R2 ;  /* 0x000000ffff037224 */ /* 0x000fce00078e0002 */
.L_x_30:
[----:B-1----:R-:W-:-:S04]  /*b290*/  IMAD.U32 R7, RZ, RZ, UR41 ;  /* 0x00000029ff077e24 */ /* 0x002fc8000f8e00ff */
[----:B------:R1:W2:Y:S03]  /*b2a0*/  SYNCS.PHASECHK.TRANS64.TRYWAIT P0, [R7+URZ+0x18], R3 ;  /* 0x00001803070075a7 */ /* 0x0002a6000800017f */
[----:B--2---:R-:W-:Y:S05]  /*b2b0*/  @!P0 NANOSLEEP.SYNCS 0x989680 ;  /* 0x009896800000895d */ /* 0x004fea0003900000 */
[----:B------:R-:W2:Y:S02]  /*b2c0*/  @!P0 SYNCS.PHASECHK.TRANS64 P0, [R7+URZ+0x18], R3 ;  /* 0x00001803070085a7 */ /* 0x000ea4000800007f */
[----:B--2---:R-:W-:Y:S05]  /*b2d0*/  @!P0 BRA `(.L_x_30) ;  /* 0xfffffffc00ec8947 */ /* 0x004fea000383ffff */
[----:B------:R-:W-:Y:S05]  /*b2e0*/  BRA `(.L_x_31) ;  /* 0xffffff5800c87947 */ /* 0x000fea000383ffff */
.L_x_7:
[----:B-1----:R-:W-:-:S07]  /*b2f0*/  MOV R3, R2 ;  /* 0x0000000200037202 */ /* 0x002fce0000000f00 */
.L_x_32:
[----:B-1----:R-:W-:-:S04]  /*b300*/  IMAD.U32 R5, RZ, RZ, UR41 ;  /* 0x00000029ff057e24 */ /* 0x002fc8000f8e00ff */
[----:B------:R1:W2:Y:S03]  /*b310*/  SYNCS.PHASECHK.TRANS64.TRYWAIT P0, [R5+URZ+0x28], R3 ;  /* 0x00002803050075a7 */ /* 0x0002a6000800017f */
[----:B--2---:R-:W-:Y:S05]  /*b320*/  @!P0 NANOSLEEP.SYNCS 0x989680 ;  /* 0x009896800000895d */ /* 0x004fea0003900000 */
[----:B------:R-:W2:Y:S02]  /*b330*/  @!P0 SYNCS.PHASECHK.TRANS64 P0, [R5+URZ+0x28], R3 ;  /* 0x00002803050085a7 */ /* 0x000ea4000800007f */
[----:B--2---:R-:W-:Y:S05]  /*b340*/  @!P0 BRA `(.L_x_32) ;  /* 0xfffffffc00ec8947 */ /* 0x004fea000383ffff */
[----:B------:R-:W-:Y:S05]  /*b350*/  BRA `(.L_x_33) ;  /* 0xffffff5c00287947 */ /* 0x000fea000383ffff */
.L_x_9:
[----:B-1----:R-:W-:-:S07]  /*b360*/  IMAD.MOV.U32 R3, RZ, RZ, R2 ;  /* 0x000000ffff037224 */ /* 0x002fce00078e0002 */
.L_x_34:
[----:B-1----:R-:W-:-:S04]  /*b370*/  MOV R5, UR41 ;  /* 0x0000002900057c02 */ /* 0x002fc80008000f00 */
[----:B------:R1:W2:Y:S03]  /*b380*/  SYNCS.PHASECHK.TRANS64.TRYWAIT P0, [R5+URZ+0x28], R3 ;  /* 0x00002803050075a7 */ /* 0x0002a6000800017f */
[----:B--2---:R-:W-:Y:S05]  /*b390*/  @!P0 NANOSLEEP.SYNCS 0x989680 ;  /* 0x009896800000895d */ /* 0x004fea0003900000 */
[----:B------:R-:W2:Y:S02]  /*b3a0*/  @!P0 SYNCS.PHASECHK.TRANS64 P0, [R5+URZ+0x28], R3 ;  /* 0x00002803050085a7 */ /* 0x000ea4000800007f */
[----:B--2---:R-:W-:Y:S05]  /*b3b0*/  @!P0 BRA `(.L_x_34) ;  /* 0xfffffffc00ec8947 */ /* 0x004fea000383ffff */
[----:B------:R-:W-:Y:S05]  /*b3c0*/  BRA `(.L_x_35) ;  /* 0xffffff5c00b47947 */ /* 0x000fea000383ffff */
.L_x_10:
[----:B------:R-:W-:-:S07]  /*b3d0*/  IMAD.MOV.U32 R3, RZ, RZ, R2 ;  /* 0x000000ffff037224 */ /* 0x000fce00078e0002 */
.L_x_36:
[----:B-1----:R1:W2:Y:S02]  /*b3e0*/  SYNCS.PHASECHK.TRANS64.TRYWAIT P0, [R5+URZ+0x28], R3 ;  /* 0x00002803050075a7 */ /* 0x0022a4000800017f */
[----:B--2---:R-:W-:Y:S05]  /*b3f0*/  @!P0 NANOSLEEP.SYNCS 0x989680 ;  /* 0x009896800000895d */ /* 0x004fea0003900000 */
[----:B------:R-:W2:Y:S02]  /*b400*/  @!P0 SYNCS.PHASECHK.TRANS64 P0, [R5+URZ+0x28], R3 ;  /* 0x00002803050085a7 */ /* 0x000ea4000800007f */
[----:B--2---:R-:W-:Y:S05]  /*b410*/  @!P0 BRA `(.L_x_36) ;  /* 0xfffffffc00f08947 */ /* 0x004fea000383ffff */
[----:B------:R-:W-:Y:S05]  /*b420*/  BRA `(.L_x_37) ;  /* 0xffffff60001c7947 */ /* 0x000fea000383ffff */
.L_x_11:
[----:B-1----:R-:W-:-:S04]  /*b430*/  IMAD.U32 R4, RZ, RZ, UR60 ;  /* 0x0000003cff047e24 */ /* 0x002fc8000f8e00ff */
[----:B------:R1:W2:Y:S03]  /*b440*/  SYNCS.PHASECHK.TRANS64.TRYWAIT P0, [R4+URZ], RZ ;  /* 0x000000ff040075a7 */ /* 0x0002a6000800017f */
[----:B--2---:R-:W-:Y:S05]  /*b450*/  @!P0 NANOSLEEP.SYNCS 0x989680 ;  /* 0x009896800000895d */ /* 0x004fea0003900000 */
[----:B------:R-:W2:Y:S02]  /*b460*/  @!P0 SYNCS.PHASECHK.TRANS64 P0, [R4+URZ], RZ ;  /* 0x000000ff040085a7 */ /* 0x000ea4000800007f */
[----:B--2---:R-:W-:Y:S05]  /*b470*/  @!P0 BRA `(.L_x_11) ;  /* 0xfffffffc00ec8947 */ /* 0x004fea000383ffff */
[----:B------:R-:W-:Y:S05]  /*b480*/  BRA `(.L_x_38) ;  /* 0xffffff68009c7947 */ /* 0x000fea000383ffff */
.L_x_13:
[----:B-1----:R-:W-:-:S04]  /*b490*/  MOV R4, UR60 ;  /* 0x0000003c00047c02 */ /* 0x002fc80008000f00 */
[----:B------:R1:W2:Y:S03]  /*b4a0*/  SYNCS.PHASECHK.TRANS64.TRYWAIT P0, [R4+URZ+0x10], RZ ;  /* 0x000010ff040075a7 */ /* 0x0002a6000800017f */
[----:B--2---:R-:W-:Y:S05]  /*b4b0*/  @!P0 NANOSLEEP.SYNCS 0x989680 ;  /* 0x009896800000895d */ /* 0x004fea0003900000 */
[----:B------:R-:W2:Y:S02]  /*b4c0*/  @!P0 SYNCS.PHASECHK.TRANS64 P0, [R4+URZ+0x10], RZ ;  /* 0x000010ff040085a7 */ /* 0x000ea4000800007f */
[----:B--2---:R-:W-:Y:S05]  /*b4d0*/  @!P0 BRA `(.L_x_13) ;  /* 0xfffffffc00ec8947 */ /* 0x004fea000383ffff */
[----:B------:R-:W-:Y:S05]  /*b4e0*/  BRA `(.L_x_12) ;  /* 0xffffff6800bc7947 */ /* 0x000fea000383ffff */
.L_x_16:
[----:B------:R-:W-:-:S07]  /*b4f0*/  IMAD.MOV.U32 R17, RZ, RZ, R16 ;  /* 0x000000ffff117224 */ /* 0x000fce00078e0010 */
.L_x_39:
[----:B-1----:R-:W-:-:S04]  /*b500*/  IMAD.U32 R19, RZ, RZ, UR60 ;  /* 0x0000003cff137e24 */ /* 0x002fc8000f8e00ff */
[----:B------:R1:W2:Y:S03]  /*b510*/  SYNCS.PHASECHK.TRANS64.TRYWAIT P0, [R19+URZ+0x10], R17 ;  /* 0x00001011130075a7 */ /* 0x0002a6000800017f */
[----:B--2---:R-:W-:Y:S05]  /*b520*/  @!P0 NANOSLEEP.SYNCS 0x989680 ;  /* 0x009896800000895d */ /* 0x004fea0003900000 */
[----:B------:R-:W2:Y:S02]  /*b530*/  @!P0 SYNCS.PHASECHK.TRANS64 P0, [R19+URZ+0x10], R17 ;  /* 0x00001011130085a7 */ /* 0x000ea4000800007f */
[----:B--2---:R-:W-:Y:S05]  /*b540*/  @!P0 BRA `(.L_x_39) ;  /* 0xfffffffc00ec8947 */ /* 0x004fea000383ffff */
[----:B------:R-:W-:Y:S05]  /*b550*/  BRA `(.L_x_15) ;  /* 0xffffff8c00487947 */ /* 0x000fea000383ffff */
.L_x_18:
[----:B-1----:R-:W-:-:S07]  /*b560*/  MOV R17, R16 ;  /* 0x0000001000117202 */ /* 0x002fce0000000f00 */
.L_x_40:
[----:B-1----:R-:W-:-:S04]  /*b570*/  IMAD.U32 R9, RZ, RZ, UR60 ;  /* 0x0000003cff097e24 */ /* 0x002fc8000f8e00ff */
[----:B------:R1:W2:Y:S03]  /*b580*/  SYNCS.PHASECHK.TRANS64.TRYWAIT P0, [R9+URZ+0x20], R17 ;  /* 0x00002011090075a7 */ /* 0x0002a6000800017f */
[----:B--2---:R-:W-:Y:S05]  /*b590*/  @!P0 NANOSLEEP.SYNCS 0x989680 ;  /* 0x009896800000895d */ /* 0x004fea0003900000 */
[----:B------:R-:W2:Y:S02]  /*b5a0*/  @!P0 SYNCS.PHASECHK.TRANS64 P0, [R9+URZ+0x20], R17 ;  /* 0x00002011090085a7 */ /* 0x000ea4000800007f */
[----:B--2---:R-:W-:Y:S05]  /*b5b0*/  @!P0 BRA `(.L_x_40) ;  /* 0xfffffffc00ec8947 */ /* 0x004fea000383ffff */
[----:B------:R-:W-:Y:S05]  /*b5c0*/  BRA `(.L_x_17) ;  /* 0xffffff9400b87947 */ /* 0x000fea000383ffff */
.L_x_22:
[----:B------:R-:W-:-:S07]  /*b5d0*/  IMAD.MOV.U32 R17, RZ, RZ, R16 ;  /* 0x000000ffff117224 */ /* 0x000fce00078e0010 */
.L_x_41:
[----:B-1----:R-:W-:-:S04]  /*b5e0*/  MOV R19, UR60 ;  /* 0x0000003c00137c02 */ /* 0x002fc80008000f00 */
[----:B------:R1:W2:Y:S03]  /*b5f0*/  SYNCS.PHASECHK.TRANS64.TRYWAIT P0, [R19+URZ+0x10], R17 ;  /* 0x00001011130075a7 */ /* 0x0002a6000800017f */
[----:B--2---:R-:W-:Y:S05]  /*b600*/  @!P0 NANOSLEEP.SYNCS 0x989680 ;  /* 0x009896800000895d */ /* 0x004fea0003900000 */
[----:B------:R-:W2:Y:S02]  /*b610*/  @!P0 SYNCS.PHASECHK.TRANS64 P0, [R19+URZ+0x10], R17 ;  /* 0x00001011130085a7 */ /* 0x000ea4000800007f */
[----:B--2---:R-:W-:Y:S05]  /*b620*/  @!P0 BRA `(.L_x_41) ;  /* 0xfffffffc00ec8947 */ /* 0x004fea000383ffff */
[----:B------:R-:W-:Y:S05]  /*b630*/  BRA `(.L_x_21) ;  /* 0xffffffb4007c7947 */ /* 0x000fea000383ffff */
.L_x_24:
[----:B-1----:R-:W-:-:S07]  /*b640*/  IMAD.MOV.U32 R17, RZ, RZ, R16 ;  /* 0x000000ffff117224 */ /* 0x002fce00078e0010 */
.L_x_42:
[----:B-1----:R-:W-:-:S04]  /*b650*/  IMAD.U32 R9, RZ, RZ, UR60 ;  /* 0x0000003cff097e24 */ /* 0x002fc8000f8e00ff */
[----:B------:R1:W2:Y:S03]  /*b660*/  SYNCS.PHASECHK.TRANS64.TRYWAIT P0, [R9+URZ+0x20], R17 ;  /* 0x00002011090075a7 */ /* 0x0002a6000800017f */
[----:B--2---:R-:W-:Y:S05]  /*b670*/  @!P0 NANOSLEEP.SYNCS 0x989680 ;  /* 0x009896800000895d */ /* 0x004fea0003900000 */
[----:B------:R-:W2:Y:S02]  /*b680*/  @!P0 SYNCS.PHASECHK.TRANS64 P0, [R9+URZ+0x20], R17 ;  /* 0x00002011090085a7 */ /* 0x000ea4000800007f */
[----:B--2---:R-:W-:Y:S05]  /*b690*/  @!P0 BRA `(.L_x_42) ;  /* 0xfffffffc00ec8947 */ /* 0x004fea000383ffff */
[----:B------:R-:W-:Y:S05]  /*b6a0*/  BRA `(.L_x_23) ;  /* 0xffffffbc00e87947 */ /* 0x000fea000383ffff */
.L_x_27:
[----:B------:R-:W-:-:S07]  /*b6b0*/  MOV R9, R8 ;  /* 0x0000000800097202 */ /* 0x000fce0000000f00 */
.L_x_43:
[----:B-1----:R-:W-:-:S04]  /*b6c0*/  IMAD.U32 R11, RZ, RZ, UR60 ;  /* 0x0000003cff0b7e24 */ /* 0x002fc8000f8e00ff */
[----:B------:R1:W2:Y:S03]  /*b6d0*/  SYNCS.PHASECHK.TRANS64.TRYWAIT P0, [R11+URZ+0x20], R9 ;  /* 0x000020090b0075a7 */ /* 0x0002a6000800017f */
[----:B--2---:R-:W-:Y:S05]  /*b6e0*/  @!P0 NANOSLEEP.SYNCS 0x989680 ;  /* 0x009896800000895d */ /* 0x004fea0003900000 */
[----:B------:R-:W2:Y:S02]  /*b6f0*/  @!P0 SYNCS.PHASECHK.TRANS64 P0, [R11+URZ+0x20], R9 ;  /* 0x000020090b0085a7 */ /* 0x000ea4000800007f */
[----:B--2---:R-:W-:Y:S05]  /*b700*/  @!P0 BRA `(.L_x_43) ;  /* 0xfffffffc00ec8947 */ /* 0x004fea000383ffff */
[----:B------:R-:W-:Y:S05]  /*b710*/  BRA `(.L_x_26) ;  /* 0xffffffe000f87947 */ /* 0x000fea000383ffff */
.L_x_44:
[----:B------:R-:W-:-:S00]  /*b720*/  BRA `(.L_x_44) ;  /* 0xfffffffc00fc7947 */ /* 0x000fc0000383ffff */
[----:B------:R-:W-:-:S00]  /*b730*/  NOP ;  /* 0x0000000000007918 */ /* 0x000fc00000000000 */
        /* <DEDUP_REMOVED lines=12> */
.L_x_45:


//--------------------- .nv.shared.kernel_cutlass_kernel_flash_attncuteflash_fwd_sm90FlashAttentionForwardSm90_object_at__tensor0000o11921211101213_tensor0000o19211101213_tensor0000o19211101213_tensor0000o11921211101213_te_0 --------------------------
	.section	.nv.shared.kernel_cutlass_kernel_flash_attncuteflash_fwd_sm90FlashAttentionForwardSm90_object_at__tensor0000o11921211101213_tensor0000o19211101213_tensor0000o19211101213_tensor0000o11921211101213_te_0,"aw",@nobits
	.sectionflags	@""
	.align	1024
	.zero		1024


//--------------------- .nv.shared.reserved.0     --------------------------
	.section	.nv.shared.reserved.0,"aw",@nobits
	.weak		__nv_reservedSMEM_offset_0_alias
	.size		__nv_reservedSMEM_offset_0_alias, 0, 0
	.other		__nv_reservedSMEM_offset_0_alias,@"STO_CUDA_RESERVED_SHARED STV_DEFAULT"
__nv_reservedSMEM_offset_0_alias:
	.zero		0


//--------------------- .nv.constant0.kernel_cutlass_kernel_flash_attncuteflash_fwd_sm90FlashAttentionForwardSm90_object_at__tensor0000o11921211101213_tensor0000o19211101213_tensor0000o19211101213_tensor0000o11921211101213_te_0 --------------------------
	.section	.nv.constant0.kernel_cutlass_kernel_flash_attncuteflash_fwd_sm90FlashAttentionForwardSm90_object_at__tensor0000o11921211101213_tensor0000o19211101213_tensor0000o19211101213_tensor0000o11921211101213_te_0,"a",@progbits
	.sectionflags	@""
	.align	4
.nv.constant0.kernel_cutlass_kernel_flash_attncuteflash_fwd_sm90FlashAttentionForwardSm90_object_at__tensor0000o11921211101213_tensor0000o19211101213_tensor0000o19211101213_tensor0000o11921211101213_te_0:
	.zero		1244


//--------------------- SYMBOLS --------------------------

	.type		.nv.reservedSmem.offset0,@object
	.size		.nv.reservedSmem.offset0,0x4
